//
// Generated by NVIDIA NVVM Compiler
//
// Compiler Build ID: CL-36424714
// Cuda compilation tools, release 13.0, V13.0.88
// Based on NVVM 20.0.0
//

.version 9.0
.target sm_100
.address_size 64

	// .globl	_Z22elementwise_add_kernelPdS_S_i
.global .align 4 .b8 precalc_xorwow_matrix[102400];
.global .align 4 .b8 precalc_xorwow_offset_matrix[102400];
.global .align 4 .b8 mrg32k3aM1[2304];
.global .align 4 .b8 mrg32k3aM2[2304];
.global .align 4 .b8 mrg32k3aM1SubSeq[2016];
.global .align 4 .b8 mrg32k3aM2SubSeq[2016];
.global .align 4 .b8 mrg32k3aM1Seq[2304];
.global .align 4 .b8 mrg32k3aM2Seq[2304];
.const .align 8 .b8 __cr_lgamma_table[72];

.visible .entry _Z22elementwise_add_kernelPdS_S_i(
	.param .u64 .ptr .align 1 _Z22elementwise_add_kernelPdS_S_i_param_0,
	.param .u64 .ptr .align 1 _Z22elementwise_add_kernelPdS_S_i_param_1,
	.param .u64 .ptr .align 1 _Z22elementwise_add_kernelPdS_S_i_param_2,
	.param .u32 _Z22elementwise_add_kernelPdS_S_i_param_3
)
{
	.reg .pred 	%p<2>;
	.reg .b32 	%r<6>;
	.reg .b64 	%rd<11>;
	.reg .b64 	%fd<4>;

	ld.param.u64 	%rd1, [_Z22elementwise_add_kernelPdS_S_i_param_0];
	ld.param.u64 	%rd2, [_Z22elementwise_add_kernelPdS_S_i_param_1];
	ld.param.u64 	%rd3, [_Z22elementwise_add_kernelPdS_S_i_param_2];
	ld.param.u32 	%r2, [_Z22elementwise_add_kernelPdS_S_i_param_3];
	mov.u32 	%r3, %ctaid.x;
	mov.u32 	%r4, %ntid.x;
	mov.u32 	%r5, %tid.x;
	mad.lo.s32 	%r1, %r3, %r4, %r5;
	setp.ge.s32 	%p1, %r1, %r2;
	@%p1 bra 	$L__BB0_2;
	cvta.to.global.u64 	%rd4, %rd2;
	cvta.to.global.u64 	%rd5, %rd3;
	cvta.to.global.u64 	%rd6, %rd1;
	mul.wide.s32 	%rd7, %r1, 8;
	add.s64 	%rd8, %rd4, %rd7;
	ld.global.f64 	%fd1, [%rd8];
	add.s64 	%rd9, %rd5, %rd7;
	ld.global.f64 	%fd2, [%rd9];
	add.f64 	%fd3, %fd1, %fd2;
	add.s64 	%rd10, %rd6, %rd7;
	st.global.f64 	[%rd10], %fd3;
$L__BB0_2:
	ret;

}
	// .globl	_Z27elementwise_subtract_kernelPdS_S_i
.visible .entry _Z27elementwise_subtract_kernelPdS_S_i(
	.param .u64 .ptr .align 1 _Z27elementwise_subtract_kernelPdS_S_i_param_0,
	.param .u64 .ptr .align 1 _Z27elementwise_subtract_kernelPdS_S_i_param_1,
	.param .u64 .ptr .align 1 _Z27elementwise_subtract_kernelPdS_S_i_param_2,
	.param .u32 _Z27elementwise_subtract_kernelPdS_S_i_param_3
)
{
	.reg .pred 	%p<2>;
	.reg .b32 	%r<6>;
	.reg .b64 	%rd<11>;
	.reg .b64 	%fd<4>;

	ld.param.u64 	%rd1, [_Z27elementwise_subtract_kernelPdS_S_i_param_0];
	ld.param.u64 	%rd2, [_Z27elementwise_subtract_kernelPdS_S_i_param_1];
	ld.param.u64 	%rd3, [_Z27elementwise_subtract_kernelPdS_S_i_param_2];
	ld.param.u32 	%r2, [_Z27elementwise_subtract_kernelPdS_S_i_param_3];
	mov.u32 	%r3, %ctaid.x;
	mov.u32 	%r4, %ntid.x;
	mov.u32 	%r5, %tid.x;
	mad.lo.s32 	%r1, %r3, %r4, %r5;
	setp.ge.s32 	%p1, %r1, %r2;
	@%p1 bra 	$L__BB1_2;
	cvta.to.global.u64 	%rd4, %rd2;
	cvta.to.global.u64 	%rd5, %rd3;
	cvta.to.global.u64 	%rd6, %rd1;
	mul.wide.s32 	%rd7, %r1, 8;
	add.s64 	%rd8, %rd4, %rd7;
	ld.global.f64 	%fd1, [%rd8];
	add.s64 	%rd9, %rd5, %rd7;
	ld.global.f64 	%fd2, [%rd9];
	sub.f64 	%fd3, %fd1, %fd2;
	add.s64 	%rd10, %rd6, %rd7;
	st.global.f64 	[%rd10], %fd3;
$L__BB1_2:
	ret;

}
	// .globl	_Z19vector_scale_kernelPddi
.visible .entry _Z19vector_scale_kernelPddi(
	.param .u64 .ptr .align 1 _Z19vector_scale_kernelPddi_param_0,
	.param .f64 _Z19vector_scale_kernelPddi_param_1,
	.param .u32 _Z19vector_scale_kernelPddi_param_2
)
{
	.reg .pred 	%p<2>;
	.reg .b32 	%r<6>;
	.reg .b64 	%rd<5>;
	.reg .b64 	%fd<4>;

	ld.param.u64 	%rd1, [_Z19vector_scale_kernelPddi_param_0];
	ld.param.f64 	%fd1, [_Z19vector_scale_kernelPddi_param_1];
	ld.param.u32 	%r2, [_Z19vector_scale_kernelPddi_param_2];
	mov.u32 	%r3, %ctaid.x;
	mov.u32 	%r4, %ntid.x;
	mov.u32 	%r5, %tid.x;
	mad.lo.s32 	%r1, %r3, %r4, %r5;
	setp.ge.s32 	%p1, %r1, %r2;
	@%p1 bra 	$L__BB2_2;
	cvta.to.global.u64 	%rd2, %rd1;
	mul.wide.s32 	%rd3, %r1, 8;
	add.s64 	%rd4, %rd2, %rd3;
	ld.global.f64 	%fd2, [%rd4];
	mul.f64 	%fd3, %fd1, %fd2;
	st.global.f64 	[%rd4], %fd3;
$L__BB2_2:
	ret;

}
	// .globl	_Z19amp_denoiser_kernelPdS_S_S_iddi
.visible .entry _Z19amp_denoiser_kernelPdS_S_S_iddi(
	.param .u64 .ptr .align 1 _Z19amp_denoiser_kernelPdS_S_S_iddi_param_0,
	.param .u64 .ptr .align 1 _Z19amp_denoiser_kernelPdS_S_S_iddi_param_1,
	.param .u64 .ptr .align 1 _Z19amp_denoiser_kernelPdS_S_S_iddi_param_2,
	.param .u64 .ptr .align 1 _Z19amp_denoiser_kernelPdS_S_S_iddi_param_3,
	.param .u32 _Z19amp_denoiser_kernelPdS_S_S_iddi_param_4,
	.param .f64 _Z19amp_denoiser_kernelPdS_S_S_iddi_param_5,
	.param .f64 _Z19amp_denoiser_kernelPdS_S_S_iddi_param_6,
	.param .u32 _Z19amp_denoiser_kernelPdS_S_S_iddi_param_7
)
{
	.reg .pred 	%p<19>;
	.reg .b32 	%r<74>;
	.reg .b32 	%f<7>;
	.reg .b64 	%rd<28>;
	.reg .b64 	%fd<176>;

	ld.param.u64 	%rd7, [_Z19amp_denoiser_kernelPdS_S_S_iddi_param_0];
	ld.param.u64 	%rd10, [_Z19amp_denoiser_kernelPdS_S_S_iddi_param_3];
	ld.param.u32 	%r20, [_Z19amp_denoiser_kernelPdS_S_S_iddi_param_4];
	ld.param.f64 	%fd54, [_Z19amp_denoiser_kernelPdS_S_S_iddi_param_5];
	ld.param.f64 	%fd55, [_Z19amp_denoiser_kernelPdS_S_S_iddi_param_6];
	ld.param.u32 	%r21, [_Z19amp_denoiser_kernelPdS_S_S_iddi_param_7];
	cvta.to.global.u64 	%rd1, %rd10;
	mov.u32 	%r22, %ctaid.x;
	mov.u32 	%r23, %ntid.x;
	mov.u32 	%r24, %tid.x;
	mad.lo.s32 	%r1, %r22, %r23, %r24;
	setp.ge.s32 	%p1, %r1, %r21;
	@%p1 bra 	$L__BB3_19;
	setp.lt.s32 	%p2, %r20, 0;
	mov.f64 	%fd163, 0d0000000000000000;
	mov.f64 	%fd164, %fd163;
	mov.f64 	%fd165, %fd163;
	mov.f64 	%fd166, %fd163;
	@%p2 bra 	$L__BB3_16;
	cvta.to.global.u64 	%rd11, %rd7;
	mul.wide.s32 	%rd12, %r1, 8;
	add.s64 	%rd13, %rd11, %rd12;
	ld.global.f64 	%fd1, [%rd13];
	add.f64 	%fd59, %fd55, %fd55;
	mul.f64 	%fd2, %fd55, %fd59;
	mul.f64 	%fd3, %fd55, %fd55;
	setp.eq.s32 	%p3, %r20, 0;
	mov.f64 	%fd166, 0d0000000000000000;
	mov.b32 	%r73, 0;
	mov.f64 	%fd165, %fd166;
	mov.f64 	%fd164, %fd166;
	mov.f64 	%fd163, %fd166;
	@%p3 bra 	$L__BB3_11;
	add.s32 	%r27, %r20, 1;
	and.b32  	%r28, %r27, -2;
	neg.s32 	%r71, %r28;
	add.s64 	%rd27, %rd1, 8;
	mov.f64 	%fd156, 0d0000000000000000;
	mov.b32 	%r70, 0;
	mov.u32 	%r72, %r70;
	mov.f64 	%fd166, %fd156;
	mov.f64 	%fd165, %fd156;
	mov.f64 	%fd164, %fd156;
	mov.f64 	%fd163, %fd156;
$L__BB3_4:
	mul.f64 	%fd61, %fd54, %fd156;
	sub.f64 	%fd9, %fd1, %fd61;
	neg.f64 	%fd62, %fd9;
	mul.f64 	%fd63, %fd9, %fd62;
	div.rn.f64 	%fd64, %fd63, %fd2;
	setp.lt.f64 	%p4, %fd64, 0dC049000000000000;
	selp.f64 	%fd10, 0dC049000000000000, %fd64, %p4;
	fma.rn.f64 	%fd65, %fd10, 0d3FF71547652B82FE, 0d4338000000000000;
	{
	.reg .b32 %temp; 
	mov.b64 	{%r6, %temp}, %fd65;
	}
	mov.f64 	%fd66, 0dC338000000000000;
	add.rn.f64 	%fd67, %fd65, %fd66;
	fma.rn.f64 	%fd68, %fd67, 0dBFE62E42FEFA39EF, %fd10;
	fma.rn.f64 	%fd69, %fd67, 0dBC7ABC9E3B39803F, %fd68;
	fma.rn.f64 	%fd70, %fd69, 0d3E5ADE1569CE2BDF, 0d3E928AF3FCA213EA;
	fma.rn.f64 	%fd71, %fd70, %fd69, 0d3EC71DEE62401315;
	fma.rn.f64 	%fd72, %fd71, %fd69, 0d3EFA01997C89EB71;
	fma.rn.f64 	%fd73, %fd72, %fd69, 0d3F2A01A014761F65;
	fma.rn.f64 	%fd74, %fd73, %fd69, 0d3F56C16C1852B7AF;
	fma.rn.f64 	%fd75, %fd74, %fd69, 0d3F81111111122322;
	fma.rn.f64 	%fd76, %fd75, %fd69, 0d3FA55555555502A1;
	fma.rn.f64 	%fd77, %fd76, %fd69, 0d3FC5555555555511;
	fma.rn.f64 	%fd78, %fd77, %fd69, 0d3FE000000000000B;
	fma.rn.f64 	%fd79, %fd78, %fd69, 0d3FF0000000000000;
	fma.rn.f64 	%fd80, %fd79, %fd69, 0d3FF0000000000000;
	{
	.reg .b32 %temp; 
	mov.b64 	{%r7, %temp}, %fd80;
	}
	{
	.reg .b32 %temp; 
	mov.b64 	{%temp, %r8}, %fd80;
	}
	shl.b32 	%r29, %r6, 20;
	add.s32 	%r30, %r29, %r8;
	mov.b64 	%fd161, {%r7, %r30};
	{
	.reg .b32 %temp; 
	mov.b64 	{%temp, %r31}, %fd10;
	}
	mov.b32 	%f4, %r31;
	abs.f32 	%f1, %f4;
	setp.lt.f32 	%p5, %f1, 0f4086232B;
	@%p5 bra 	$L__BB3_7;
	setp.lt.f64 	%p6, %fd10, 0d0000000000000000;
	add.f64 	%fd81, %fd10, 0d7FF0000000000000;
	selp.f64 	%fd161, 0d0000000000000000, %fd81, %p6;
	setp.geu.f32 	%p7, %f1, 0f40874800;
	@%p7 bra 	$L__BB3_7;
	shr.u32 	%r32, %r6, 31;
	add.s32 	%r33, %r6, %r32;
	shr.s32 	%r34, %r33, 1;
	shl.b32 	%r35, %r34, 20;
	add.s32 	%r36, %r8, %r35;
	mov.b64 	%fd82, {%r7, %r36};
	sub.s32 	%r37, %r6, %r34;
	shl.b32 	%r38, %r37, 20;
	add.s32 	%r39, %r38, 1072693248;
	mov.b32 	%r40, 0;
	mov.b64 	%fd83, {%r40, %r39};
	mul.f64 	%fd161, %fd83, %fd82;
$L__BB3_7:
	ld.global.f64 	%fd84, [%rd27+-8];
	mul.f64 	%fd85, %fd161, %fd84;
	fma.rn.f64 	%fd15, %fd85, %fd156, %fd163;
	add.f64 	%fd16, %fd164, %fd85;
	div.rn.f64 	%fd86, %fd9, %fd3;
	cvt.rn.f64.s32 	%fd87, %r70;
	mul.f64 	%fd88, %fd86, %fd87;
	fma.rn.f64 	%fd17, %fd88, %fd85, %fd165;
	mul.f64 	%fd89, %fd86, %fd85;
	sub.f64 	%fd18, %fd166, %fd89;
	add.s32 	%r41, %r72, 1;
	cvt.rn.f64.u32 	%fd19, %r41;
	mul.f64 	%fd90, %fd54, %fd19;
	sub.f64 	%fd20, %fd1, %fd90;
	neg.f64 	%fd91, %fd20;
	mul.f64 	%fd92, %fd20, %fd91;
	div.rn.f64 	%fd93, %fd92, %fd2;
	setp.lt.f64 	%p8, %fd93, 0dC049000000000000;
	selp.f64 	%fd21, 0dC049000000000000, %fd93, %p8;
	fma.rn.f64 	%fd94, %fd21, 0d3FF71547652B82FE, 0d4338000000000000;
	{
	.reg .b32 %temp; 
	mov.b64 	{%r9, %temp}, %fd94;
	}
	mov.f64 	%fd95, 0dC338000000000000;
	add.rn.f64 	%fd96, %fd94, %fd95;
	fma.rn.f64 	%fd97, %fd96, 0dBFE62E42FEFA39EF, %fd21;
	fma.rn.f64 	%fd98, %fd96, 0dBC7ABC9E3B39803F, %fd97;
	fma.rn.f64 	%fd99, %fd98, 0d3E5ADE1569CE2BDF, 0d3E928AF3FCA213EA;
	fma.rn.f64 	%fd100, %fd99, %fd98, 0d3EC71DEE62401315;
	fma.rn.f64 	%fd101, %fd100, %fd98, 0d3EFA01997C89EB71;
	fma.rn.f64 	%fd102, %fd101, %fd98, 0d3F2A01A014761F65;
	fma.rn.f64 	%fd103, %fd102, %fd98, 0d3F56C16C1852B7AF;
	fma.rn.f64 	%fd104, %fd103, %fd98, 0d3F81111111122322;
	fma.rn.f64 	%fd105, %fd104, %fd98, 0d3FA55555555502A1;
	fma.rn.f64 	%fd106, %fd105, %fd98, 0d3FC5555555555511;
	fma.rn.f64 	%fd107, %fd106, %fd98, 0d3FE000000000000B;
	fma.rn.f64 	%fd108, %fd107, %fd98, 0d3FF0000000000000;
	fma.rn.f64 	%fd109, %fd108, %fd98, 0d3FF0000000000000;
	{
	.reg .b32 %temp; 
	mov.b64 	{%r10, %temp}, %fd109;
	}
	{
	.reg .b32 %temp; 
	mov.b64 	{%temp, %r11}, %fd109;
	}
	shl.b32 	%r42, %r9, 20;
	add.s32 	%r43, %r42, %r11;
	mov.b64 	%fd162, {%r10, %r43};
	{
	.reg .b32 %temp; 
	mov.b64 	{%temp, %r44}, %fd21;
	}
	mov.b32 	%f5, %r44;
	abs.f32 	%f2, %f5;
	setp.lt.f32 	%p9, %f2, 0f4086232B;
	@%p9 bra 	$L__BB3_10;
	setp.lt.f64 	%p10, %fd21, 0d0000000000000000;
	add.f64 	%fd110, %fd21, 0d7FF0000000000000;
	selp.f64 	%fd162, 0d0000000000000000, %fd110, %p10;
	setp.geu.f32 	%p11, %f2, 0f40874800;
	@%p11 bra 	$L__BB3_10;
	shr.u32 	%r45, %r9, 31;
	add.s32 	%r46, %r9, %r45;
	shr.s32 	%r47, %r46, 1;
	shl.b32 	%r48, %r47, 20;
	add.s32 	%r49, %r11, %r48;
	mov.b64 	%fd111, {%r10, %r49};
	sub.s32 	%r50, %r9, %r47;
	shl.b32 	%r51, %r50, 20;
	add.s32 	%r52, %r51, 1072693248;
	mov.b32 	%r53, 0;
	mov.b64 	%fd112, {%r53, %r52};
	mul.f64 	%fd162, %fd112, %fd111;
$L__BB3_10:
	add.s32 	%r54, %r20, 1;
	and.b32  	%r73, %r54, -2;
	ld.global.f64 	%fd113, [%rd27];
	mul.f64 	%fd114, %fd162, %fd113;
	fma.rn.f64 	%fd163, %fd114, %fd19, %fd15;
	add.f64 	%fd164, %fd16, %fd114;
	div.rn.f64 	%fd115, %fd20, %fd3;
	add.s32 	%r55, %r70, -1;
	cvt.rn.f64.s32 	%fd116, %r55;
	mul.f64 	%fd117, %fd115, %fd116;
	fma.rn.f64 	%fd165, %fd117, %fd114, %fd17;
	mul.f64 	%fd118, %fd115, %fd114;
	sub.f64 	%fd166, %fd18, %fd118;
	add.f64 	%fd156, %fd156, 0d4000000000000000;
	add.s32 	%r72, %r72, 2;
	add.s32 	%r71, %r71, 2;
	add.s32 	%r70, %r70, -2;
	add.s64 	%rd27, %rd27, 16;
	setp.ne.s32 	%p12, %r71, 0;
	@%p12 bra 	$L__BB3_4;
$L__BB3_11:
	and.b32  	%r56, %r20, 1;
	setp.eq.b32 	%p13, %r56, 1;
	@%p13 bra 	$L__BB3_16;
	cvt.rn.f64.u32 	%fd39, %r73;
	mul.f64 	%fd119, %fd54, %fd39;
	sub.f64 	%fd40, %fd1, %fd119;
	neg.f64 	%fd120, %fd40;
	mul.f64 	%fd121, %fd40, %fd120;
	div.rn.f64 	%fd122, %fd121, %fd2;
	setp.lt.f64 	%p14, %fd122, 0dC049000000000000;
	selp.f64 	%fd41, 0dC049000000000000, %fd122, %p14;
	fma.rn.f64 	%fd123, %fd41, 0d3FF71547652B82FE, 0d4338000000000000;
	{
	.reg .b32 %temp; 
	mov.b64 	{%r17, %temp}, %fd123;
	}
	mov.f64 	%fd124, 0dC338000000000000;
	add.rn.f64 	%fd125, %fd123, %fd124;
	fma.rn.f64 	%fd126, %fd125, 0dBFE62E42FEFA39EF, %fd41;
	fma.rn.f64 	%fd127, %fd125, 0dBC7ABC9E3B39803F, %fd126;
	fma.rn.f64 	%fd128, %fd127, 0d3E5ADE1569CE2BDF, 0d3E928AF3FCA213EA;
	fma.rn.f64 	%fd129, %fd128, %fd127, 0d3EC71DEE62401315;
	fma.rn.f64 	%fd130, %fd129, %fd127, 0d3EFA01997C89EB71;
	fma.rn.f64 	%fd131, %fd130, %fd127, 0d3F2A01A014761F65;
	fma.rn.f64 	%fd132, %fd131, %fd127, 0d3F56C16C1852B7AF;
	fma.rn.f64 	%fd133, %fd132, %fd127, 0d3F81111111122322;
	fma.rn.f64 	%fd134, %fd133, %fd127, 0d3FA55555555502A1;
	fma.rn.f64 	%fd135, %fd134, %fd127, 0d3FC5555555555511;
	fma.rn.f64 	%fd136, %fd135, %fd127, 0d3FE000000000000B;
	fma.rn.f64 	%fd137, %fd136, %fd127, 0d3FF0000000000000;
	fma.rn.f64 	%fd138, %fd137, %fd127, 0d3FF0000000000000;
	{
	.reg .b32 %temp; 
	mov.b64 	{%r18, %temp}, %fd138;
	}
	{
	.reg .b32 %temp; 
	mov.b64 	{%temp, %r19}, %fd138;
	}
	shl.b32 	%r57, %r17, 20;
	add.s32 	%r58, %r57, %r19;
	mov.b64 	%fd171, {%r18, %r58};
	{
	.reg .b32 %temp; 
	mov.b64 	{%temp, %r59}, %fd41;
	}
	mov.b32 	%f6, %r59;
	abs.f32 	%f3, %f6;
	setp.lt.f32 	%p15, %f3, 0f4086232B;
	@%p15 bra 	$L__BB3_15;
	setp.lt.f64 	%p16, %fd41, 0d0000000000000000;
	add.f64 	%fd139, %fd41, 0d7FF0000000000000;
	selp.f64 	%fd171, 0d0000000000000000, %fd139, %p16;
	setp.geu.f32 	%p17, %f3, 0f40874800;
	@%p17 bra 	$L__BB3_15;
	shr.u32 	%r60, %r17, 31;
	add.s32 	%r61, %r17, %r60;
	shr.s32 	%r62, %r61, 1;
	shl.b32 	%r63, %r62, 20;
	add.s32 	%r64, %r19, %r63;
	mov.b64 	%fd140, {%r18, %r64};
	sub.s32 	%r65, %r17, %r62;
	shl.b32 	%r66, %r65, 20;
	add.s32 	%r67, %r66, 1072693248;
	mov.b32 	%r68, 0;
	mov.b64 	%fd141, {%r68, %r67};
	mul.f64 	%fd171, %fd141, %fd140;
$L__BB3_15:
	ld.param.u64 	%rd26, [_Z19amp_denoiser_kernelPdS_S_S_iddi_param_3];
	cvta.to.global.u64 	%rd14, %rd26;
	mul.wide.u32 	%rd15, %r73, 8;
	add.s64 	%rd16, %rd14, %rd15;
	ld.global.f64 	%fd142, [%rd16];
	mul.f64 	%fd143, %fd171, %fd142;
	fma.rn.f64 	%fd163, %fd143, %fd39, %fd163;
	add.f64 	%fd164, %fd164, %fd143;
	div.rn.f64 	%fd144, %fd40, %fd3;
	neg.s32 	%r69, %r73;
	cvt.rn.f64.s32 	%fd145, %r69;
	mul.f64 	%fd146, %fd144, %fd145;
	fma.rn.f64 	%fd165, %fd146, %fd143, %fd165;
	mul.f64 	%fd147, %fd144, %fd143;
	sub.f64 	%fd166, %fd166, %fd147;
$L__BB3_16:
	ld.param.u64 	%rd25, [_Z19amp_denoiser_kernelPdS_S_S_iddi_param_2];
	ld.param.u64 	%rd24, [_Z19amp_denoiser_kernelPdS_S_S_iddi_param_1];
	cvta.to.global.u64 	%rd5, %rd25;
	cvta.to.global.u64 	%rd6, %rd24;
	setp.leu.f64 	%p18, %fd164, 0d3CD203AF9EE75616;
	@%p18 bra 	$L__BB3_18;
	mul.f64 	%fd148, %fd54, %fd163;
	div.rn.f64 	%fd149, %fd148, %fd164;
	mul.wide.s32 	%rd21, %r1, 8;
	add.s64 	%rd22, %rd6, %rd21;
	st.global.f64 	[%rd22], %fd149;
	mul.f64 	%fd150, %fd164, %fd165;
	mul.f64 	%fd151, %fd163, %fd166;
	sub.f64 	%fd152, %fd150, %fd151;
	mul.f64 	%fd153, %fd54, %fd152;
	mul.f64 	%fd154, %fd164, %fd164;
	div.rn.f64 	%fd155, %fd153, %fd154;
	add.s64 	%rd23, %rd5, %rd21;
	st.global.f64 	[%rd23], %fd155;
	bra.uni 	$L__BB3_19;
$L__BB3_18:
	mul.wide.s32 	%rd17, %r1, 8;
	add.s64 	%rd18, %rd6, %rd17;
	mov.b64 	%rd19, 0;
	st.global.u64 	[%rd18], %rd19;
	add.s64 	%rd20, %rd5, %rd17;
	st.global.u64 	[%rd20], %rd19;
$L__BB3_19:
	ret;

}


// ===== COMPILED SASS (sm_100) =====

	.target	sm_100

	.elftype	@"ET_EXEC"


//--------------------- .note.nv.tkinfo           --------------------------
	.section	.note.nv.tkinfo,"",@"SHT_NOTE"
	.sectionflags	@"SHF_NOTE_NV_TKINFO"
	.tkinfo
        /*0018*/ 	.word	0x00000002
        /*0030*/ 	.string	""
        /*0030*/ 	.string	"ptxas"
        /*0030*/ 	.string	"Cuda compilation tools, release 13.0, V13.0.88"
        /*0030*/ 	.string	"Build cuda_13.0.r13.0/compiler.36424714_0"
        /*0030*/ 	.string	"-arch sm_100 -m 64 "



//--------------------- .note.nv.cuinfo           --------------------------
	.section	.note.nv.cuinfo,"",@"SHT_NOTE"
	.sectionflags	@"SHF_NOTE_NV_CUINFO"
        /*0018*/ 	.short	0x0002
        /*001a*/ 	.short	0x0064
        /*001c*/ 	.short	0x0082
	.zero		2


//--------------------- .nv.info                  --------------------------
	.section	.nv.info,"",@"SHT_CUDA_INFO"
	.align	4


	//----- nvinfo : EIATTR_REGCOUNT
	.align		4
        /*0000*/ 	.byte	0x04, 0x2f
        /*0002*/ 	.short	(.L_10 - .L_9)
	.align		4
.L_9:
        /*0004*/ 	.word	index@(_Z22elementwise_add_kernelPdS_S_i)
        /*0008*/ 	.word	0x0000000e


	//----- nvinfo : EIATTR_FRAME_SIZE
	.align		4
.L_10:
        /*000c*/ 	.byte	0x04, 0x11
        /*000e*/ 	.short	(.L_12 - .L_11)
	.align		4
.L_11:
        /*0010*/ 	.word	index@(_Z22elementwise_add_kernelPdS_S_i)
        /*0014*/ 	.word	0x00000000


	//----- nvinfo : EIATTR_REGCOUNT
	.align		4
.L_12:
        /*0018*/ 	.byte	0x04, 0x2f
        /*001a*/ 	.short	(.L_14 - .L_13)
	.align		4
.L_13:
        /*001c*/ 	.word	index@(_Z27elementwise_subtract_kernelPdS_S_i)
        /*0020*/ 	.word	0x0000000e


	//----- nvinfo : EIATTR_FRAME_SIZE
	.align		4
.L_14:
        /*0024*/ 	.byte	0x04, 0x11
        /*0026*/ 	.short	(.L_16 - .L_15)
	.align		4
.L_15:
        /*0028*/ 	.word	index@(_Z27elementwise_subtract_kernelPdS_S_i)
        /*002c*/ 	.word	0x00000000


	//----- nvinfo : EIATTR_REGCOUNT
	.align		4
.L_16:
        /*0030*/ 	.byte	0x04, 0x2f
        /*0032*/ 	.short	(.L_18 - .L_17)
	.align		4
.L_17:
        /*0034*/ 	.word	index@(_Z19vector_scale_kernelPddi)
        /*0038*/ 	.word	0x0000000a


	//----- nvinfo : EIATTR_FRAME_SIZE
	.align		4
.L_18:
        /*003c*/ 	.byte	0x04, 0x11
        /*003e*/ 	.short	(.L_20 - .L_19)
	.align		4
.L_19:
        /*0040*/ 	.word	index@(_Z19vector_scale_kernelPddi)
        /*0044*/ 	.word	0x00000000


	//----- nvinfo : EIATTR_REGCOUNT
	.align		4
.L_20:
        /*0048*/ 	.byte	0x04, 0x2f
        /*004a*/ 	.short	(.L_22 - .L_21)
	.align		4
.L_21:
        /*004c*/ 	.word	index@(_Z19amp_denoiser_kernelPdS_S_S_iddi)
        /*0050*/ 	.word	0x00000028


	//----- nvinfo : EIATTR_FRAME_SIZE
	.align		4
.L_22:
        /*0054*/ 	.byte	0x04, 0x11
        /*0056*/ 	.short	(.L_24 - .L_23)
	.align		4
.L_23:
        /*0058*/ 	.word	index@($__internal_0_$__cuda_sm20_div_rn_f64_full)
        /*005c*/ 	.word	0x00000000


	//----- nvinfo : EIATTR_FRAME_SIZE
	.align		4
.L_24:
        /*0060*/ 	.byte	0x04, 0x11
        /*0062*/ 	.short	(.L_26 - .L_25)
	.align		4
.L_25:
        /*0064*/ 	.word	index@(_Z19amp_denoiser_kernelPdS_S_S_iddi)
        /*0068*/ 	.word	0x00000000


	//----- nvinfo : EIATTR_MIN_STACK_SIZE
	.align		4
.L_26:
        /*006c*/ 	.byte	0x04, 0x12
        /*006e*/ 	.short	(.L_28 - .L_27)
	.align		4
.L_27:
        /*0070*/ 	.word	index@(_Z19amp_denoiser_kernelPdS_S_S_iddi)
        /*0074*/ 	.word	0x00000000


	//----- nvinfo : EIATTR_MIN_STACK_SIZE
	.align		4
.L_28:
        /*0078*/ 	.byte	0x04, 0x12
        /*007a*/ 	.short	(.L_30 - .L_29)
	.align		4
.L_29:
        /*007c*/ 	.word	index@(_Z19vector_scale_kernelPddi)
        /*0080*/ 	.word	0x00000000


	//----- nvinfo : EIATTR_MIN_STACK_SIZE
	.align		4
.L_30:
        /*0084*/ 	.byte	0x04, 0x12
        /*0086*/ 	.short	(.L_32 - .L_31)
	.align		4
.L_31:
        /*0088*/ 	.word	index@(_Z27elementwise_subtract_kernelPdS_S_i)
        /*008c*/ 	.word	0x00000000


	//----- nvinfo : EIATTR_MIN_STACK_SIZE
	.align		4
.L_32:
        /*0090*/ 	.byte	0x04, 0x12
        /*0092*/ 	.short	(.L_34 - .L_33)
	.align		4
.L_33:
        /*0094*/ 	.word	index@(_Z22elementwise_add_kernelPdS_S_i)
        /*0098*/ 	.word	0x00000000
.L_34:


//--------------------- .nv.compat                --------------------------
	.section	.nv.compat,"",@"SHT_CUDA_COMPAT_INFO"
	.align	4
        /*0000*/ 	.byte	0x02, 0x09, 0x00, 0x00, 0x02, 0x02, 0x01, 0x00, 0x02, 0x05, 0x05, 0x00, 0x03, 0x07, 0x01, 0x01
        /*0010*/ 	.byte	0x02, 0x03, 0x00, 0x00, 0x02, 0x06, 0x01, 0x00, 0x04, 0x0b, 0x08, 0x00, 0x01, 0x00, 0x00, 0x00
        /*0020*/ 	.byte	0x00, 0x00, 0x00, 0x00


//--------------------- .nv.info._Z19amp_denoiser_kernelPdS_S_S_iddi --------------------------
	.section	.nv.info._Z19amp_denoiser_kernelPdS_S_S_iddi,"",@"SHT_CUDA_INFO"
	.sectionflags	@""
	.align	4


	//----- nvinfo : EIATTR_CUDA_API_VERSION
	.align		4
        /*0000*/ 	.byte	0x04, 0x37
        /*0002*/ 	.short	(.L_36 - .L_35)
.L_35:
        /*0004*/ 	.word	0x00000082


	//----- nvinfo : EIATTR_KPARAM_INFO
	.align		4
.L_36:
        /*0008*/ 	.byte	0x04, 0x17
        /*000a*/ 	.short	(.L_38 - .L_37)
.L_37:
        /*000c*/ 	.word	0x00000000
        /*0010*/ 	.short	0x0007
        /*0012*/ 	.short	0x0038
        /*0014*/ 	.byte	0x00, 0xf0, 0x11, 0x00


	//----- nvinfo : EIATTR_KPARAM_INFO
	.align		4
.L_38:
        /*0018*/ 	.byte	0x04, 0x17
        /*001a*/ 	.short	(.L_40 - .L_39)
.L_39:
        /*001c*/ 	.word	0x00000000
        /*0020*/ 	.short	0x0006
        /*0022*/ 	.short	0x0030
        /*0024*/ 	.byte	0x00, 0xf0, 0x21, 0x00


	//----- nvinfo : EIATTR_KPARAM_INFO
	.align		4
.L_40:
        /*0028*/ 	.byte	0x04, 0x17
        /*002a*/ 	.short	(.L_42 - .L_41)
.L_41:
        /*002c*/ 	.word	0x00000000
        /*0030*/ 	.short	0x0005
        /*0032*/ 	.short	0x0028
        /*0034*/ 	.byte	0x00, 0xf0, 0x21, 0x00


	//----- nvinfo : EIATTR_KPARAM_INFO
	.align		4
.L_42:
        /*0038*/ 	.byte	0x04, 0x17
        /*003a*/ 	.short	(.L_44 - .L_43)
.L_43:
        /*003c*/ 	.word	0x00000000
        /*0040*/ 	.short	0x0004
        /*0042*/ 	.short	0x0020
        /*0044*/ 	.byte	0x00, 0xf0, 0x11, 0x00


	//----- nvinfo : EIATTR_KPARAM_INFO
	.align		4
.L_44:
        /*0048*/ 	.byte	0x04, 0x17
        /*004a*/ 	.short	(.L_46 - .L_45)
.L_45:
        /*004c*/ 	.word	0x00000000
        /*0050*/ 	.short	0x0003
        /*0052*/ 	.short	0x0018
        /*0054*/ 	.byte	0x00, 0xf5, 0x21, 0x00


	//----- nvinfo : EIATTR_KPARAM_INFO
	.align		4
.L_46:
        /*0058*/ 	.byte	0x04, 0x17
        /*005a*/ 	.short	(.L_48 - .L_47)
.L_47:
        /*005c*/ 	.word	0x00000000
        /*0060*/ 	.short	0x0002
        /*0062*/ 	.short	0x0010
        /*0064*/ 	.byte	0x00, 0xf5, 0x21, 0x00


	//----- nvinfo : EIATTR_KPARAM_INFO
	.align		4
.L_48:
        /*0068*/ 	.byte	0x04, 0x17
        /*006a*/ 	.short	(.L_50 - .L_49)
.L_49:
        /*006c*/ 	.word	0x00000000
        /*0070*/ 	.short	0x0001
        /*0072*/ 	.short	0x0008
        /*0074*/ 	.byte	0x00, 0xf5, 0x21, 0x00


	//----- nvinfo : EIATTR_KPARAM_INFO
	.align		4
.L_50:
        /*0078*/ 	.byte	0x04, 0x17
        /*007a*/ 	.short	(.L_52 - .L_51)
.L_51:
        /*007c*/ 	.word	0x00000000
        /*0080*/ 	.short	0x0000
        /*0082*/ 	.short	0x0000
        /*0084*/ 	.byte	0x00, 0xf5, 0x21, 0x00


	//----- nvinfo : EIATTR_SPARSE_MMA_MASK
	.align		4
.L_52:
        /*0088*/ 	.byte	0x03, 0x50
        /*008a*/ 	.short	0x0000


	//----- nvinfo : EIATTR_MAXREG_COUNT
	.align		4
        /*008c*/ 	.byte	0x03, 0x1b
        /*008e*/ 	.short	0x00ff


	//----- nvinfo : EIATTR_MERCURY_ISA_VERSION
	.align		4
        /*0090*/ 	.byte	0x03, 0x5f
        /*0092*/ 	.short	0x0101


	//----- nvinfo : EIATTR_VRC_CTA_INIT_COUNT
	.align		4
        /*0094*/ 	.byte	0x02, 0x4a
	.zero		1
	.zero		1


	//----- nvinfo : EIATTR_EXIT_INSTR_OFFSETS
	.align		4
        /*0098*/ 	.byte	0x04, 0x1c
        /*009a*/ 	.short	(.L_54 - .L_53)


	//   ....[0]....
.L_53:
        /*009c*/ 	.word	0x00000070


	//   ....[1]....
        /*00a0*/ 	.word	0x000021c0


	//   ....[2]....
        /*00a4*/ 	.word	0x00002230


	//----- nvinfo : EIATTR_CRS_STACK_SIZE
	.align		4
.L_54:
        /*00a8*/ 	.byte	0x04, 0x1e
        /*00aa*/ 	.short	(.L_56 - .L_55)
.L_55:
        /*00ac*/ 	.word	0x00000000


	//----- nvinfo : EIATTR_CBANK_PARAM_SIZE
	.align		4
.L_56:
        /*00b0*/ 	.byte	0x03, 0x19
        /*00b2*/ 	.short	0x003c


	//----- nvinfo : EIATTR_PARAM_CBANK
	.align		4
        /*00b4*/ 	.byte	0x04, 0x0a
        /*00b6*/ 	.short	(.L_58 - .L_57)
	.align		4
.L_57:
        /*00b8*/ 	.word	index@(.nv.constant0._Z19amp_denoiser_kernelPdS_S_S_iddi)
        /*00bc*/ 	.short	0x0380
        /*00be*/ 	.short	0x003c


	//----- nvinfo : EIATTR_SW_WAR
	.align		4
.L_58:
        /*00c0*/ 	.byte	0x04, 0x36
        /*00c2*/ 	.short	(.L_60 - .L_59)
.L_59:
        /*00c4*/ 	.word	0x00000008
.L_60:


//--------------------- .nv.info._Z19vector_scale_kernelPddi --------------------------
	.section	.nv.info._Z19vector_scale_kernelPddi,"",@"SHT_CUDA_INFO"
	.sectionflags	@""
	.align	4


	//----- nvinfo : EIATTR_CUDA_API_VERSION
	.align		4
        /*0000*/ 	.byte	0x04, 0x37
        /*0002*/ 	.short	(.L_62 - .L_61)
.L_61:
        /*0004*/ 	.word	0x00000082


	//----- nvinfo : EIATTR_KPARAM_INFO
	.align		4
.L_62:
        /*0008*/ 	.byte	0x04, 0x17
        /*000a*/ 	.short	(.L_64 - .L_63)
.L_63:
        /*000c*/ 	.word	0x00000000
        /*0010*/ 	.short	0x0002
        /*0012*/ 	.short	0x0010
        /*0014*/ 	.byte	0x00, 0xf0, 0x11, 0x00


	//----- nvinfo : EIATTR_KPARAM_INFO
	.align		4
.L_64:
        /*0018*/ 	.byte	0x04, 0x17
        /*001a*/ 	.short	(.L_66 - .L_65)
.L_65:
        /*001c*/ 	.word	0x00000000
        /*0020*/ 	.short	0x0001
        /*0022*/ 	.short	0x0008
        /*0024*/ 	.byte	0x00, 0xf0, 0x21, 0x00


	//----- nvinfo : EIATTR_KPARAM_INFO
	.align		4
.L_66:
        /*0028*/ 	.byte	0x04, 0x17
        /*002a*/ 	.short	(.L_68 - .L_67)
.L_67:
        /*002c*/ 	.word	0x00000000
        /*0030*/ 	.short	0x0000
        /*0032*/ 	.short	0x0000
        /*0034*/ 	.byte	0x00, 0xf5, 0x21, 0x00


	//----- nvinfo : EIATTR_SPARSE_MMA_MASK
	.align		4
.L_68:
        /*0038*/ 	.byte	0x03, 0x50
        /*003a*/ 	.short	0x0000


	//----- nvinfo : EIATTR_MAXREG_COUNT
	.align		4
        /*003c*/ 	.byte	0x03, 0x1b
        /*003e*/ 	.short	0x00ff


	//----- nvinfo : EIATTR_MERCURY_ISA_VERSION
	.align		4
        /*0040*/ 	.byte	0x03, 0x5f
        /*0042*/ 	.short	0x0101


	//----- nvinfo : EIATTR_VRC_CTA_INIT_COUNT
	.align		4
        /*0044*/ 	.byte	0x02, 0x4a
	.zero		1
	.zero		1


	//----- nvinfo : EIATTR_EXIT_INSTR_OFFSETS
	.align		4
        /*0048*/ 	.byte	0x04, 0x1c
        /*004a*/ 	.short	(.L_70 - .L_69)


	//   ....[0]....
.L_69:
        /*004c*/ 	.word	0x00000070


	//   ....[1]....
        /*0050*/ 	.word	0x000000f0


	//----- nvinfo : EIATTR_CBANK_PARAM_SIZE
	.align		4
.L_70:
        /*0054*/ 	.byte	0x03, 0x19
        /*0056*/ 	.short	0x0014


	//----- nvinfo : EIATTR_PARAM_CBANK
	.align		4
        /*0058*/ 	.byte	0x04, 0x0a
        /*005a*/ 	.short	(.L_72 - .L_71)
	.align		4
.L_71:
        /*005c*/ 	.word	index@(.nv.constant0._Z19vector_scale_kernelPddi)
        /*0060*/ 	.short	0x0380
        /*0062*/ 	.short	0x0014


	//----- nvinfo : EIATTR_SW_WAR
	.align		4
.L_72:
        /*0064*/ 	.byte	0x04, 0x36
        /*0066*/ 	.short	(.L_74 - .L_73)
.L_73:
        /*0068*/ 	.word	0x00000008
.L_74:


//--------------------- .nv.info._Z27elementwise_subtract_kernelPdS_S_i --------------------------
	.section	.nv.info._Z27elementwise_subtract_kernelPdS_S_i,"",@"SHT_CUDA_INFO"
	.sectionflags	@""
	.align	4


	//----- nvinfo : EIATTR_CUDA_API_VERSION
	.align		4
        /*0000*/ 	.byte	0x04, 0x37
        /*0002*/ 	.short	(.L_76 - .L_75)
.L_75:
        /*0004*/ 	.word	0x00000082


	//----- nvinfo : EIATTR_KPARAM_INFO
	.align		4
.L_76:
        /*0008*/ 	.byte	0x04, 0x17
        /*000a*/ 	.short	(.L_78 - .L_77)
.L_77:
        /*000c*/ 	.word	0x00000000
        /*0010*/ 	.short	0x0003
        /*0012*/ 	.short	0x0018
        /*0014*/ 	.byte	0x00, 0xf0, 0x11, 0x00


	//----- nvinfo : EIATTR_KPARAM_INFO
	.align		4
.L_78:
        /*0018*/ 	.byte	0x04, 0x17
        /*001a*/ 	.short	(.L_80 - .L_79)
.L_79:
        /*001c*/ 	.word	0x00000000
        /*0020*/ 	.short	0x0002
        /*0022*/ 	.short	0x0010
        /*0024*/ 	.byte	0x00, 0xf5, 0x21, 0x00


	//----- nvinfo : EIATTR_KPARAM_INFO
	.align		4
.L_80:
        /*0028*/ 	.byte	0x04, 0x17
        /*002a*/ 	.short	(.L_82 - .L_81)
.L_81:
        /*002c*/ 	.word	0x00000000
        /*0030*/ 	.short	0x0001
        /*0032*/ 	.short	0x0008
        /*0034*/ 	.byte	0x00, 0xf5, 0x21, 0x00


	//----- nvinfo : EIATTR_KPARAM_INFO
	.align		4
.L_82:
        /*0038*/ 	.byte	0x04, 0x17
        /*003a*/ 	.short	(.L_84 - .L_83)
.L_83:
        /*003c*/ 	.word	0x00000000
        /*0040*/ 	.short	0x0000
        /*0042*/ 	.short	0x0000
        /*0044*/ 	.byte	0x00, 0xf5, 0x21, 0x00


	//----- nvinfo : EIATTR_SPARSE_MMA_MASK
	.align		4
.L_84:
        /*0048*/ 	.byte	0x03, 0x50
        /*004a*/ 	.short	0x0000


	//----- nvinfo : EIATTR_MAXREG_COUNT
	.align		4
        /*004c*/ 	.byte	0x03, 0x1b
        /*004e*/ 	.short	0x00ff


	//----- nvinfo : EIATTR_MERCURY_ISA_VERSION
	.align		4
        /*0050*/ 	.byte	0x03, 0x5f
        /*0052*/ 	.short	0x0101


	//----- nvinfo : EIATTR_VRC_CTA_INIT_COUNT
	.align		4
        /*0054*/ 	.byte	0x02, 0x4a
	.zero		1
	.zero		1


	//----- nvinfo : EIATTR_EXIT_INSTR_OFFSETS
	.align		4
        /*0058*/ 	.byte	0x04, 0x1c
        /*005a*/ 	.short	(.L_86 - .L_85)


	//   ....[0]....
.L_85:
        /*005c*/ 	.word	0x00000070


	//   ....[1]....
        /*0060*/ 	.word	0x00000130


	//----- nvinfo : EIATTR_CBANK_PARAM_SIZE
	.align		4
.L_86:
        /*0064*/ 	.byte	0x03, 0x19
        /*0066*/ 	.short	0x001c


	//----- nvinfo : EIATTR_PARAM_CBANK
	.align		4
        /*0068*/ 	.byte	0x04, 0x0a
        /*006a*/ 	.short	(.L_88 - .L_87)
	.align		4
.L_87:
        /*006c*/ 	.word	index@(.nv.constant0._Z27elementwise_subtract_kernelPdS_S_i)
        /*0070*/ 	.short	0x0380
        /*0072*/ 	.short	0x001c


	//----- nvinfo : EIATTR_SW_WAR
	.align		4
.L_88:
        /*0074*/ 	.byte	0x04, 0x36
        /*0076*/ 	.short	(.L_90 - .L_89)
.L_89:
        /*0078*/ 	.word	0x00000008
.L_90:


//--------------------- .nv.info._Z22elementwise_add_kernelPdS_S_i --------------------------
	.section	.nv.info._Z22elementwise_add_kernelPdS_S_i,"",@"SHT_CUDA_INFO"
	.sectionflags	@""
	.align	4


	//----- nvinfo : EIATTR_CUDA_API_VERSION
	.align		4
        /*0000*/ 	.byte	0x04, 0x37
        /*0002*/ 	.short	(.L_92 - .L_91)
.L_91:
        /*0004*/ 	.word	0x00000082


	//----- nvinfo : EIATTR_KPARAM_INFO
	.align		4
.L_92:
        /*0008*/ 	.byte	0x04, 0x17
        /*000a*/ 	.short	(.L_94 - .L_93)
.L_93:
        /*000c*/ 	.word	0x00000000
        /*0010*/ 	.short	0x0003
        /*0012*/ 	.short	0x0018
        /*0014*/ 	.byte	0x00, 0xf0, 0x11, 0x00


	//----- nvinfo : EIATTR_KPARAM_INFO
	.align		4
.L_94:
        /*0018*/ 	.byte	0x04, 0x17
        /*001a*/ 	.short	(.L_96 - .L_95)
.L_95:
        /*001c*/ 	.word	0x00000000
        /*0020*/ 	.short	0x0002
        /*0022*/ 	.short	0x0010
        /*0024*/ 	.byte	0x00, 0xf5, 0x21, 0x00


	//----- nvinfo : EIATTR_KPARAM_INFO
	.align		4
.L_96:
        /*0028*/ 	.byte	0x04, 0x17
        /*002a*/ 	.short	(.L_98 - .L_97)
.L_97:
        /*002c*/ 	.word	0x00000000
        /*0030*/ 	.short	0x0001
        /*0032*/ 	.short	0x0008
        /*0034*/ 	.byte	0x00, 0xf5, 0x21, 0x00


	//----- nvinfo : EIATTR_KPARAM_INFO
	.align		4
.L_98:
        /*0038*/ 	.byte	0x04, 0x17
        /*003a*/ 	.short	(.L_100 - .L_99)
.L_99:
        /*003c*/ 	.word	0x00000000
        /*0040*/ 	.short	0x0000
        /*0042*/ 	.short	0x0000
        /*0044*/ 	.byte	0x00, 0xf5, 0x21, 0x00


	//----- nvinfo : EIATTR_SPARSE_MMA_MASK
	.align		4
.L_100:
        /*0048*/ 	.byte	0x03, 0x50
        /*004a*/ 	.short	0x0000


	//----- nvinfo : EIATTR_MAXREG_COUNT
	.align		4
        /*004c*/ 	.byte	0x03, 0x1b
        /*004e*/ 	.short	0x00ff


	//----- nvinfo : EIATTR_MERCURY_ISA_VERSION
	.align		4
        /*0050*/ 	.byte	0x03, 0x5f
        /*0052*/ 	.short	0x0101


	//----- nvinfo : EIATTR_VRC_CTA_INIT_COUNT
	.align		4
        /*0054*/ 	.byte	0x02, 0x4a
	.zero		1
	.zero		1


	//----- nvinfo : EIATTR_EXIT_INSTR_OFFSETS
	.align		4
        /*0058*/ 	.byte	0x04, 0x1c
        /*005a*/ 	.short	(.L_102 - .L_101)


	//   ....[0]....
.L_101:
        /*005c*/ 	.word	0x00000070


	//   ....[1]....
        /*0060*/ 	.word	0x00000130


	//----- nvinfo : EIATTR_CBANK_PARAM_SIZE
	.align		4
.L_102:
        /*0064*/ 	.byte	0x03, 0x19
        /*0066*/ 	.short	0x001c


	//----- nvinfo : EIATTR_PARAM_CBANK
	.align		4
        /*0068*/ 	.byte	0x04, 0x0a
        /*006a*/ 	.short	(.L_104 - .L_103)
	.align		4
.L_103:
        /*006c*/ 	.word	index@(.nv.constant0._Z22elementwise_add_kernelPdS_S_i)
        /*0070*/ 	.short	0x0380
        /*0072*/ 	.short	0x001c


	//----- nvinfo : EIATTR_SW_WAR
	.align		4
.L_104:
        /*0074*/ 	.byte	0x04, 0x36
        /*0076*/ 	.short	(.L_106 - .L_105)
.L_105:
        /*0078*/ 	.word	0x00000008
.L_106:


//--------------------- .nv.callgraph             --------------------------
	.section	.nv.callgraph,"",@"SHT_CUDA_CALLGRAPH"
	.align	4
	.sectionentsize	8
	.align		4
        /*0000*/ 	.word	0x00000000
	.align		4
        /*0004*/ 	.word	0xffffffff
	.align		4
        /*0008*/ 	.word	0x00000000
	.align		4
        /*000c*/ 	.word	0xfffffffe
	.align		4
        /*0010*/ 	.word	0x00000000
	.align		4
        /*0014*/ 	.word	0xfffffffd
	.align		4
        /*0018*/ 	.word	0x00000000
	.align		4
        /*001c*/ 	.word	0xfffffffc


//--------------------- .nv.constant4             --------------------------
	.section	.nv.constant4,"a",@progbits
	.align	8
	.align		8
.nv.constant4:
        /*0000*/ 	.dword	precalc_xorwow_matrix
	.align		8
        /*0008*/ 	.dword	precalc_xorwow_offset_matrix
	.align		8
        /*0010*/ 	.dword	mrg32k3aM1
	.align		8
        /*0018*/ 	.dword	mrg32k3aM2
	.align		8
        /*0020*/ 	.dword	mrg32k3aM1SubSeq
	.align		8
        /*0028*/ 	.dword	mrg32k3aM2SubSeq
	.align		8
        /*0030*/ 	.dword	mrg32k3aM1Seq
	.align		8
        /*0038*/ 	.dword	mrg32k3aM2Seq


//--------------------- .nv.constant3             --------------------------
	.section	.nv.constant3,"a",@progbits
	.align	8
.nv.constant3:
	.type		__cr_lgamma_table,@object
	.size		__cr_lgamma_table,(.L_8 - __cr_lgamma_table)
__cr_lgamma_table:
        /*0000*/ 	.byte	0x00, 0x00, 0x00, 0x00, 0x00, 0x00, 0x00, 0x00, 0x00, 0x00, 0x00, 0x00, 0x00, 0x00, 0x00, 0x00
        /*0010*/ 	.byte	0xef, 0x39, 0xfa, 0xfe, 0x42, 0x2e, 0xe6, 0x3f, 0x02, 0x20, 0x2a, 0xfa, 0x0b, 0xab, 0xfc, 0x3f
        /*0020*/ 	.byte	0xf9, 0x2c, 0x92, 0x7c, 0xa7, 0x6c, 0x09, 0x40, 0xc9, 0x79, 0x44, 0x3c, 0x64, 0x26, 0x13, 0x40
        /*0030*/ 	.byte	0xca, 0x01, 0xcf, 0x3a, 0x27, 0x51, 0x1a, 0x40, 0x30, 0xcc, 0x2d, 0xf3, 0xe1, 0x0c, 0x21, 0x40
        /*0040*/ 	.byte	0x0d, 0xb7, 0xfc, 0x82, 0x8e, 0x35, 0x25, 0x40
.L_8:


//--------------------- .text._Z19amp_denoiser_kernelPdS_S_S_iddi --------------------------
	.section	.text._Z19amp_denoiser_kernelPdS_S_S_iddi,"ax",@progbits
	.align	128
        .global         _Z19amp_denoiser_kernelPdS_S_S_iddi
        .type           _Z19amp_denoiser_kernelPdS_S_S_iddi,@function
        .size           _Z19amp_denoiser_kernelPdS_S_S_iddi,(.L_x_35 - _Z19amp_denoiser_kernelPdS_S_S_iddi)
        .other          _Z19amp_denoiser_kernelPdS_S_S_iddi,@"STO_CUDA_ENTRY STV_DEFAULT"
_Z19amp_denoiser_kernelPdS_S_S_iddi:
.text._Z19amp_denoiser_kernelPdS_S_S_iddi:
[----:B------:R-:W-:Y:S01]  /*0000*/  LDC R1, c[0x0][0x37c] ;  /* 0x0000df00ff017b82 */ /* 0x000fe20000000800 */
[----:B------:R-:W0:Y:S07]  /*0010*/  S2R R3, SR_TID.X ;  /* 0x0000000000037919 */ /* 0x000e2e0000002100 */
[----:B------:R-:W0:Y:S01]  /*0020*/  S2UR UR4, SR_CTAID.X ;  /* 0x00000000000479c3 */ /* 0x000e220000002500 */
[----:B------:R-:W1:Y:S07]  /*0030*/  LDCU UR5, c[0x0][0x3b8] ;  /* 0x00007700ff0577ac */ /* 0x000e6e0008000800 */
[----:B------:R-:W0:Y:S02]  /*0040*/  LDC R2, c[0x0][0x360] ;  /* 0x0000d800ff027b82 */ /* 0x000e240000000800 */
[----:B0-----:R-:W-:-:S05]  /*0050*/  IMAD R2, R2, UR4, R3 ;  /* 0x0000000402027c24 */ /* 0x001fca000f8e0203 */
[----:B-1----:R-:W-:-:S13]  /*0060*/  ISETP.GE.AND P0, PT, R2, UR5, PT ;  /* 0x0000000502007c0c */ /* 0x002fda000bf06270 */
[----:B------:R-:W-:Y:S05]  /*0070*/  @P0 EXIT ;  /* 0x000000000000094d */ /* 0x000fea0003800000 */
[----:B------:R-:W0:Y:S01]  /*0080*/  LDCU UR5, c[0x0][0x3a0] ;  /* 0x00007400ff0577ac */ /* 0x000e220008000800 */
[----:B------:R-:W-:Y:S02]  /*0090*/  CS2R R8, SRZ ;  /* 0x0000000000087805 */ /* 0x000fe4000001ff00 */
[----:B------:R-:W-:Y:S02]  /*00a0*/  CS2R R22, SRZ ;  /* 0x0000000000167805 */ /* 0x000fe4000001ff00 */
[----:B------:R-:W-:Y:S02]  /*00b0*/  CS2R R24, SRZ ;  /* 0x0000000000187805 */ /* 0x000fe4000001ff00 */
[----:B------:R-:W-:Y:S01]  /*00c0*/  CS2R R18, SRZ ;  /* 0x0000000000127805 */ /* 0x000fe2000001ff00 */
[----:B------:R-:W1:Y:S01]  /*00d0*/  LDCU.64 UR10, c[0x0][0x358] ;  /* 0x00006b00ff0a77ac */ /* 0x000e620008000a00 */
[----:B0-----:R-:W-:-:S09]  /*00e0*/  UISETP.GE.AND UP0, UPT, UR5, URZ, UPT ;  /* 0x000000ff0500728c */ /* 0x001fd2000bf06270 */
[----:B-1----:R-:W-:Y:S05]  /*00f0*/  BRA.U !UP0, `(.L_x_0) ;  /* 0x0000001d08347547 */ /* 0x002fea000b800000 */
[----:B------:R-:W0:Y:S08]  /*0100*/  LDC.64 R12, c[0x0][0x380] ;  /* 0x0000e000ff0c7b82 */ /* 0x000e300000000a00 */
[----:B------:R-:W1:Y:S01]  /*0110*/  LDC.64 R6, c[0x0][0x3b0] ;  /* 0x0000ec00ff067b82 */ /* 0x000e620000000a00 */
[----:B0-----:R-:W-:-:S06]  /*0120*/  IMAD.WIDE R12, R2, 0x8, R12 ;  /* 0x00000008020c7825 */ /* 0x001fcc00078e020c */
[----:B------:R-:W5:Y:S01]  /*0130*/  LDG.E.64 R12, desc[UR10][R12.64] ;  /* 0x0000000a0c0c7981 */ /* 0x000f62000c1e1b00 */
[----:B------:R-:W-:Y:S01]  /*0140*/  UISETP.NE.AND UP0, UPT, UR5, URZ, UPT ;  /* 0x000000ff0500728c */ /* 0x000fe2000bf05270 */
[C---:B-1----:R-:W-:Y:S01]  /*0150*/  DADD R4, R6.reuse, R6 ;  /* 0x0000000006047229 */ /* 0x042fe20000000006 */
[----:B------:R-:W-:Y:S01]  /*0160*/  CS2R R18, SRZ ;  /* 0x0000000000127805 */ /* 0x000fe2000001ff00 */
[-C--:B------:R-:W-:Y:S01]  /*0170*/  DMUL R8, R6, R6.reuse ;  /* 0x0000000606087228 */ /* 0x080fe20000000000 */
[----:B------:R-:W-:Y:S02]  /*0180*/  CS2R R24, SRZ ;  /* 0x0000000000187805 */ /* 0x000fe4000001ff00 */
[----:B------:R-:W-:Y:S01]  /*0190*/  CS2R R22, SRZ ;  /* 0x0000000000167805 */ /* 0x000fe2000001ff00 */
[----:B------:R-:W-:Y:S02]  /*01a0*/  UMOV UR4, URZ ;  /* 0x000000ff00047c82 */ /* 0x000fe40008000000 */
[----:B------:R-:W-:-:S04]  /*01b0*/  DMUL R4, R4, R6 ;  /* 0x0000000604047228 */ /* 0x000fc80000000000 */
[----:B------:R-:W-:Y:S02]  /*01c0*/  R2UR UR12, R8 ;  /* 0x00000000080c72ca */ /* 0x000fe400000e0000 */
[----:B------:R-:W-:Y:S02]  /*01d0*/  R2UR UR13, R9 ;  /* 0x00000000090d72ca */ /* 0x000fe400000e0000 */
[----:B------:R-:W-:Y:S02]  /*01e0*/  CS2R R8, SRZ ;  /* 0x0000000000087805 */ /* 0x000fe4000001ff00 */
[----:B------:R-:W-:Y:S02]  /*01f0*/  R2UR UR14, R4 ;  /* 0x00000000040e72ca */ /* 0x000fe400000e0000 */
[----:B------:R-:W-:Y:S01]  /*0200*/  R2UR UR15, R5 ;  /* 0x00000000050f72ca */ /* 0x000fe200000e0000 */
[----:B------:R-:W-:-:S14]  /*0210*/  BRA.U !UP0, `(.L_x_1) ;  /* 0x0000001108a87547 */ /* 0x000fdc000b800000 */
[----:B------:R-:W0:Y:S01]  /*0220*/  LDCU.64 UR8, c[0x0][0x398] ;  /* 0x00007300ff0877ac */ /* 0x000e220008000a00 */
[----:B------:R-:W-:Y:S02]  /*0230*/  CS2R R10, SRZ ;  /* 0x00000000000a7805 */ /* 0x000fe4000001ff00 */
[----:B------:R-:W-:Y:S02]  /*0240*/  CS2R R18, SRZ ;  /* 0x0000000000127805 */ /* 0x000fe4000001ff00 */
[----:B------:R-:W-:Y:S01]  /*0250*/  CS2R R24, SRZ ;  /* 0x0000000000187805 */ /* 0x000fe2000001ff00 */
[----:B------:R-:W-:Y:S01]  /*0260*/  UIADD3 UR4, UPT, UPT, UR5, 0x1, URZ ;  /* 0x0000000105047890 */ /* 0x000fe2000fffe0ff */
[----:B------:R-:W-:Y:S02]  /*0270*/  CS2R R22, SRZ ;  /* 0x0000000000167805 */ /* 0x000fe4000001ff00 */
[----:B------:R-:W-:Y:S01]  /*0280*/  CS2R R8, SRZ ;  /* 0x0000000000087805 */ /* 0x000fe2000001ff00 */
[----:B------:R-:W1:Y:S01]  /*0290*/  LDCU.64 UR16, c[0x0][0x3a8] ;  /* 0x00007500ff1077ac */ /* 0x000e620008000a00 */
[----:B------:R-:W-:Y:S01]  /*02a0*/  ULOP3.LUT UR4, UR4, 0xfffffffe, URZ, 0xc0, !UPT ;  /* 0xfffffffe04047892 */ /* 0x000fe2000f8ec0ff */
[----:B------:R-:W2:Y:S03]  /*02b0*/  LDCU UR20, c[0x0][0x3a0] ;  /* 0x00007400ff1477ac */ /* 0x000ea60008000800 */
[----:B------:R-:W-:-:S02]  /*02c0*/  UIADD3 UR7, UPT, UPT, -UR4, URZ, URZ ;  /* 0x000000ff04077290 */ /* 0x000fc4000fffe1ff */
[----:B0-----:R-:W-:Y:S01]  /*02d0*/  UIADD3 UR8, UP0, UPT, UR8, 0x8, URZ ;  /* 0x0000000808087890 */ /* 0x001fe2000ff1e0ff */
[----:B------:R-:W-:Y:S01]  /*02e0*/  UMOV UR5, URZ ;  /* 0x000000ff00057c82 */ /* 0x000fe20008000000 */
[----:B------:R-:W-:Y:S02]  /*02f0*/  UMOV UR6, URZ ;  /* 0x000000ff00067c82 */ /* 0x000fe40008000000 */
[----:B------:R-:W-:-:S12]  /*0300*/  UIADD3.X UR9, UPT, UPT, URZ, UR9, URZ, UP0, !UPT ;  /* 0x00000009ff097290 */ /* 0x000fd800087fe4ff */
.L_x_14:
[----:B------:R-:W0:Y:S01]  /*0310*/  MUFU.RCP64H R5, UR15 ;  /* 0x0000000f00057d08 */ /* 0x000e220008001800 */
[----:B------:R-:W-:Y:S01]  /*0320*/  IMAD.U32 R6, RZ, RZ, UR14 ;  /* 0x0000000eff067e24 */ /* 0x000fe2000f8e00ff */
[----:B------:R-:W-:Y:S01]  /*0330*/  MOV R17, UR15 ;  /* 0x0000000f00117c02 */ /* 0x000fe20008000f00 */
[----:B------:R-:W-:Y:S01]  /*0340*/  IMAD.U32 R7, RZ, RZ, UR15 ;  /* 0x0000000fff077e24 */ /* 0x000fe2000f8e00ff */
[----:B------:R-:W-:Y:S01]  /*0350*/  BSSY.RECONVERGENT B0, `(.L_x_2) ;  /* 0x000001c000007945 */ /* 0x000fe20003800200 */
[----:B------:R-:W-:Y:S02]  /*0360*/  IMAD.MOV.U32 R4, RZ, RZ, 0x1 ;  /* 0x00000001ff047424 */ /* 0x000fe400078e00ff */
[----:B------:R-:W-:-:S04]  /*0370*/  IMAD.U32 R16, RZ, RZ, UR14 ;  /* 0x0000000eff107e24 */ /* 0x000fc8000f8e00ff */
[----:B0-----:R-:W-:-:S08]  /*0380*/  DFMA R6, R4, -R6, 1 ;  /* 0x3ff000000406742b */ /* 0x001fd00000000806 */
[----:B------:R-:W-:-:S08]  /*0390*/  DFMA R6, R6, R6, R6 ;  /* 0x000000060606722b */ /* 0x000fd00000000006 */
[----:B------:R-:W-:Y:S02]  /*03a0*/  DFMA R4, R4, R6, R4 ;  /* 0x000000060404722b */ /* 0x000fe40000000004 */
[----:B-1---5:R-:W-:-:S06]  /*03b0*/  DFMA R6, -R10, UR16, R12 ;  /* 0x000000100a067c2b */ /* 0x022fcc000800010c */
[----:B------:R-:W-:Y:S02]  /*03c0*/  DFMA R16, R4, -R16, 1 ;  /* 0x3ff000000410742b */ /* 0x000fe40000000810 */
[----:B------:R-:W-:-:S06]  /*03d0*/  DMUL R14, R6, -R6 ;  /* 0x80000006060e7228 */ /* 0x000fcc0000000000 */
[----:B------:R-:W-:-:S04]  /*03e0*/  DFMA R4, R4, R16, R4 ;  /* 0x000000100404722b */ /* 0x000fc80000000004 */
[----:B------:R-:W-:-:S04]  /*03f0*/  FSETP.GEU.AND P1, PT, |R15|, 6.5827683646048100446e-37, PT ;  /* 0x036000000f00780b */ /* 0x000fc80003f2e200 */
[----:B------:R-:W-:-:S08]  /*0400*/  DMUL R16, R14, R4 ;  /* 0x000000040e107228 */ /* 0x000fd00000000000 */
[----:B------:R-:W-:-:S08]  /*0410*/  DFMA R20, R16, -UR14, R14 ;  /* 0x8000000e10147c2b */ /* 0x000fd0000800000e */
[----:B------:R-:W-:-:S10]  /*0420*/  DFMA R4, R4, R20, R16 ;  /* 0x000000140404722b */ /* 0x000fd40000000010 */
[----:B------:R-:W-:-:S05]  /*0430*/  FFMA R0, RZ, UR15, R5 ;  /* 0x0000000fff007c23 */ /* 0x000fca0008000005 */
[----:B------:R-:W-:-:S13]  /*0440*/  FSETP.GT.AND P0, PT, |R0|, 1.469367938527859385e-39, PT ;  /* 0x001000000000780b */ /* 0x000fda0003f04200 */
[----:B------:R-:W-:Y:S05]  /*0450*/  @P0 BRA P1, `(.L_x_3) ;  /* 0x00000000002c0947 */ /* 0x000fea0000800000 */
[----:B------:R-:W-:Y:S01]  /*0460*/  IMAD.U32 R4, RZ, RZ, UR14 ;  /* 0x0000000eff047e24 */ /* 0x000fe2000f8e00ff */
[----:B------:R-:W-:Y:S01]  /*0470*/  MOV R3, R14 ;  /* 0x0000000e00037202 */ /* 0x000fe20000000f00 */
[----:B------:R-:W-:Y:S01]  /*0480*/  IMAD.U32 R17, RZ, RZ, UR15 ;  /* 0x0000000fff117e24 */ /* 0x000fe2000f8e00ff */
[----:B------:R-:W-:Y:S01]  /*0490*/  MOV R0, 0x500 ;  /* 0x0000050000007802 */ /* 0x000fe20000000f00 */
[----:B------:R-:W-:Y:S02]  /*04a0*/  IMAD.U32 R5, RZ, RZ, UR15 ;  /* 0x0000000fff057e24 */ /* 0x000fe4000f8e00ff */
[----:B------:R-:W-:Y:S02]  /*04b0*/  IMAD.MOV.U32 R14, RZ, RZ, R4 ;  /* 0x000000ffff0e7224 */ /* 0x000fe400078e0004 */
[----:B------:R-:W-:Y:S02]  /*04c0*/  IMAD.U32 R16, RZ, RZ, UR14 ;  /* 0x0000000eff107e24 */ /* 0x000fe4000f8e00ff */
[----:B------:R-:W-:-:S02]  /*04d0*/  IMAD.MOV.U32 R5, RZ, RZ, R15 ;  /* 0x000000ffff057224 */ /* 0x000fc400078e000f */
[----:B------:R-:W-:-:S07]  /*04e0*/  IMAD.MOV.U32 R4, RZ, RZ, R17 ;  /* 0x000000ffff047224 */ /* 0x000fce00078e0011 */
[----:B--2---:R-:W-:Y:S05]  /*04f0*/  CALL.REL.NOINC `($__internal_0_$__cuda_sm20_div_rn_f64_full) ;  /* 0x0000001c00507944 */ /* 0x004fea0003c00000 */
[----:B------:R-:W-:-:S07]  /*0500*/  IMAD.MOV.U32 R5, RZ, RZ, R3 ;  /* 0x000000ffff057224 */ /* 0x000fce00078e0003 */
.L_x_3:
[----:B--2---:R-:W-:Y:S05]  /*0510*/  BSYNC.RECONVERGENT B0 ;  /* 0x0000000000007941 */ /* 0x004fea0003800200 */
.L_x_2:
[----:B------:R-:W-:Y:S01]  /*0520*/  MOV R26, UR8 ;  /* 0x00000008001a7c02 */ /* 0x000fe20008000f00 */
[----:B------:R-:W-:-:S06]  /*0530*/  IMAD.U32 R27, RZ, RZ, UR9 ;  /* 0x00000009ff1b7e24 */ /* 0x000fcc000f8e00ff */
[----:B------:R-:W5:Y:S01]  /*0540*/  LDG.E.64 R26, desc[UR10][R26.64+-0x8] ;  /* 0xfffff80a1a1a7981 */ /* 0x000f62000c1e1b00 */
[----:B------:R-:W-:Y:S01]  /*0550*/  DSETP.GEU.AND P0, PT, R4, -50, PT ;  /* 0xc04900000400742a */ /* 0x000fe20003f0e000 */
[----:B------:R-:W-:Y:S01]  /*0560*/  IMAD.MOV.U32 R16, RZ, RZ, 0x652b82fe ;  /* 0x652b82feff107424 */ /* 0x000fe200078e00ff */
[----:B------:R-:W-:Y:S01]  /*0570*/  UMOV UR18, 0xfefa39ef ;  /* 0xfefa39ef00127882 */ /* 0x000fe20000000000 */
[----:B------:R-:W-:Y:S01]  /*0580*/  IMAD.MOV.U32 R17, RZ, RZ, 0x3ff71547 ;  /* 0x3ff71547ff117424 */ /* 0x000fe200078e00ff */
[----:B------:R-:W-:Y:S01]  /*0590*/  UMOV UR19, 0x3fe62e42 ;  /* 0x3fe62e4200137882 */ /* 0x000fe20000000000 */
[----:B------:R-:W-:Y:S01]  /*05a0*/  IMAD.U32 R30, RZ, RZ, UR12 ;  /* 0x0000000cff1e7e24 */ /* 0x000fe2000f8e00ff */
[----:B------:R-:W-:Y:S01]  /*05b0*/  FSEL R14, R4, RZ, P0 ;  /* 0x000000ff040e7208 */ /* 0x000fe20000000000 */
[----:B------:R-:W-:Y:S01]  /*05c0*/  IMAD.U32 R31, RZ, RZ, UR13 ;  /* 0x0000000dff1f7e24 */ /* 0x000fe2000f8e00ff */
[----:B------:R-:W-:Y:S01]  /*05d0*/  FSEL R15, R5, -3.140625, P0 ;  /* 0xc0490000050f7808 */ /* 0x000fe20000000000 */
[----:B------:R-:W-:Y:S03]  /*05e0*/  BSSY.RECONVERGENT B0, `(.L_x_4) ;  /* 0x0000042000007945 */ /* 0x000fe60003800200 */
[----:B------:R-:W-:-:S02]  /*05f0*/  FSETP.GEU.AND P0, PT, |R15|, 4.1917929649353027344, PT ;  /* 0x4086232b0f00780b */ /* 0x000fc40003f0e200 */
[----:B------:R-:W-:-:S08]  /*0600*/  DFMA R16, R14, R16, 6.75539944105574400000e+15 ;  /* 0x433800000e10742b */ /* 0x000fd00000000010 */
[----:B------:R-:W-:-:S08]  /*0610*/  DADD R4, R16, -6.75539944105574400000e+15 ;  /* 0xc338000010047429 */ /* 0x000fd00000000000 */
[----:B------:R-:W-:Y:S01]  /*0620*/  DFMA R20, R4, -UR18, R14 ;  /* 0x8000001204147c2b */ /* 0x000fe2000800000e */
[----:B------:R-:W-:Y:S01]  /*0630*/  UMOV UR18, 0x3b39803f ;  /* 0x3b39803f00127882 */ /* 0x000fe20000000000 */
[----:B------:R-:W-:-:S06]  /*0640*/  UMOV UR19, 0x3c7abc9e ;  /* 0x3c7abc9e00137882 */ /* 0x000fcc0000000000 */
[----:B------:R-:W-:Y:S01]  /*0650*/  DFMA R4, R4, -UR18, R20 ;  /* 0x8000001204047c2b */ /* 0x000fe20008000014 */
[----:B------:R-:W-:Y:S01]  /*0660*/  UMOV UR18, 0x69ce2bdf ;  /* 0x69ce2bdf00127882 */ /* 0x000fe20000000000 */
[----:B------:R-:W-:Y:S01]  /*0670*/  IMAD.MOV.U32 R20, RZ, RZ, -0x35dec16 ;  /* 0xfca213eaff147424 */ /* 0x000fe200078e00ff */
[----:B------:R-:W-:Y:S01]  /*0680*/  MOV R21, 0x3e928af3 ;  /* 0x3e928af300157802 */ /* 0x000fe20000000f00 */
[----:B------:R-:W-:-:S05]  /*0690*/  UMOV UR19, 0x3e5ade15 ;  /* 0x3e5ade1500137882 */ /* 0x000fca0000000000 */
[----:B------:R-:W-:Y:S01]  /*06a0*/  DFMA R20, R4, UR18, R20 ;  /* 0x0000001204147c2b */ /* 0x000fe20008000014 */
[----:B------:R-:W-:Y:S01]  /*06b0*/  UMOV UR18, 0x62401315 ;  /* 0x6240131500127882 */ /* 0x000fe20000000000 */
[----:B------:R-:W-:-:S06]  /*06c0*/  UMOV UR19, 0x3ec71dee ;  /* 0x3ec71dee00137882 */ /* 0x000fcc0000000000 */
[----:B------:R-:W-:Y:S01]  /*06d0*/  DFMA R20, R4, R20, UR18 ;  /* 0x0000001204147e2b */ /* 0x000fe20008000014 */
[----:B------:R-:W-:Y:S01]  /*06e0*/  UMOV UR18, 0x7c89eb71 ;  /* 0x7c89eb7100127882 */ /* 0x000fe20000000000 */
[----:B------:R-:W-:-:S06]  /*06f0*/  UMOV UR19, 0x3efa0199 ;  /* 0x3efa019900137882 */ /* 0x000fcc0000000000 */
[----:B------:R-:W-:Y:S01]  /*0700*/  DFMA R28, R4, R20, UR18 ;  /* 0x00000012041c7e2b */ /* 0x000fe20008000014 */
[----:B------:R-:W-:Y:S01]  /*0710*/  UMOV UR18, 0x14761f65 ;  /* 0x14761f6500127882 */ /* 0x000fe20000000000 */
[----:B------:R-:W0:Y:S01]  /*0720*/  MUFU.RCP64H R21, UR13 ;  /* 0x0000000d00157d08 */ /* 0x000e220008001800 */
[----:B------:R-:W-:Y:S01]  /*0730*/  UMOV UR19, 0x3f2a01a0 ;  /* 0x3f2a01a000137882 */ /* 0x000fe20000000000 */
[----:B------:R-:W-:-:S04]  /*0740*/  IMAD.MOV.U32 R20, RZ, RZ, 0x1 ;  /* 0x00000001ff147424 */ /* 0x000fc800078e00ff */
[----:B------:R-:W-:Y:S01]  /*0750*/  DFMA R28, R4, R28, UR18 ;  /* 0x00000012041c7e2b */ /* 0x000fe2000800001c */
[----:B------:R-:W-:Y:S01]  /*0760*/  UMOV UR18, 0x1852b7af ;  /* 0x1852b7af00127882 */ /* 0x000fe20000000000 */
[----:B------:R-:W-:-:S06]  /*0770*/  UMOV UR19, 0x3f56c16c ;  /* 0x3f56c16c00137882 */ /* 0x000fcc0000000000 */
[----:B------:R-:W-:Y:S01]  /*0780*/  DFMA R28, R4, R28, UR18 ;  /* 0x00000012041c7e2b */ /* 0x000fe2000800001c */
[----:B------:R-:W-:Y:S01]  /*0790*/  UMOV UR18, 0x11122322 ;  /* 0x1112232200127882 */ /* 0x000fe20000000000 */
[----:B------:R-:W-:Y:S01]  /*07a0*/  UMOV UR19, 0x3f811111 ;  /* 0x3f81111100137882 */ /* 0x000fe20000000000 */
[----:B0-----:R-:W-:-:S05]  /*07b0*/  DFMA R30, R20, -R30, 1 ;  /* 0x3ff00000141e742b */ /* 0x001fca000000081e */
[----:B------:R-:W-:Y:S01]  /*07c0*/  DFMA R28, R4, R28, UR18 ;  /* 0x00000012041c7e2b */ /* 0x000fe2000800001c */
[----:B------:R-:W-:Y:S01]  /*07d0*/  UMOV UR18, 0x555502a1 ;  /* 0x555502a100127882 */ /* 0x000fe20000000000 */
[----:B------:R-:W-:Y:S01]  /*07e0*/  UMOV UR19, 0x3fa55555 ;  /* 0x3fa5555500137882 */ /* 0x000fe20000000000 */
[----:B------:R-:W-:-:S05]  /*07f0*/  DFMA R30, R30, R30, R30 ;  /* 0x0000001e1e1e722b */ /* 0x000fca000000001e */
[----:B------:R-:W-:Y:S01]  /*0800*/  DFMA R28, R4, R28, UR18 ;  /* 0x00000012041c7e2b */ /* 0x000fe2000800001c */
[----:B------:R-:W-:Y:S01]  /*0810*/  UMOV UR18, 0x55555511 ;  /* 0x5555551100127882 */ /* 0x000fe20000000000 */
[----:B------:R-:W-:Y:S01]  /*0820*/  UMOV UR19, 0x3fc55555 ;  /* 0x3fc5555500137882 */ /* 0x000fe20000000000 */
[----:B------:R-:W-:Y:S01]  /*0830*/  DFMA R30, R20, R30, R20 ;  /* 0x0000001e141e722b */ /* 0x000fe20000000014 */
[----:B------:R-:W-:Y:S01]  /*0840*/  IMAD.U32 R20, RZ, RZ, UR12 ;  /* 0x0000000cff147e24 */ /* 0x000fe2000f8e00ff */
[----:B------:R-:W-:-:S03]  /*0850*/  MOV R21, UR13 ;  /* 0x0000000d00157c02 */ /* 0x000fc60008000f00 */
[----:B------:R-:W-:Y:S01]  /*0860*/  DFMA R28, R4, R28, UR18 ;  /* 0x00000012041c7e2b */ /* 0x000fe2000800001c */
[----:B------:R-:W-:Y:S01]  /*0870*/  UMOV UR18, 0xb ;  /* 0x0000000b00127882 */ /* 0x000fe20000000000 */
[----:B------:R-:W-:Y:S01]  /*0880*/  UMOV UR19, 0x3fe00000 ;  /* 0x3fe0000000137882 */ /* 0x000fe20000000000 */
[----:B------:R-:W-:-:S05]  /*0890*/  DFMA R20, R30, -R20, 1 ;  /* 0x3ff000001e14742b */ /* 0x000fca0000000814 */
[----:B------:R-:W-:-:S03]  /*08a0*/  DFMA R28, R4, R28, UR18 ;  /* 0x00000012041c7e2b */ /* 0x000fc6000800001c */
[----:B------:R-:W-:-:S05]  /*08b0*/  DFMA R30, R30, R20, R30 ;  /* 0x000000141e1e722b */ /* 0x000fca000000001e */
[----:B------:R-:W-:-:S03]  /*08c0*/  DFMA R20, R4, R28, 1 ;  /* 0x3ff000000414742b */ /* 0x000fc6000000001c */
[----:B------:R-:W-:-:S05]  /*08d0*/  DMUL R28, R6, R30 ;  /* 0x0000001e061c7228 */ /* 0x000fca0000000000 */
[----:B------:R-:W-:-:S03]  /*08e0*/  DFMA R20, R4, R20, 1 ;  /* 0x3ff000000414742b */ /* 0x000fc60000000014 */
[----:B------:R-:W-:-:S08]  /*08f0*/  DFMA R4, R28, -UR12, R6 ;  /* 0x8000000c1c047c2b */ /* 0x000fd00008000006 */
[----:B------:R-:W-:Y:S01]  /*0900*/  DFMA R4, R30, R4, R28 ;  /* 0x000000041e04722b */ /* 0x000fe2000000001c */
[----:B------:R-:W-:Y:S02]  /*0910*/  IMAD R29, R16, 0x100000, R21 ;  /* 0x00100000101d7824 */ /* 0x000fe400078e0215 */
[----:B------:R-:W-:Y:S01]  /*0920*/  IMAD.MOV.U32 R28, RZ, RZ, R20 ;  /* 0x000000ffff1c7224 */ /* 0x000fe200078e0014 */
[----:B------:R-:W-:Y:S07]  /*0930*/  @!P0 BRA `(.L_x_5) ;  /* 0x0000000000308947 */ /* 0x000fee0003800000 */
[----:B------:R-:W-:Y:S01]  /*0940*/  FSETP.GEU.AND P1, PT, |R15|, 4.2275390625, PT ;  /* 0x408748000f00780b */ /* 0x000fe20003f2e200 */
[C---:B------:R-:W-:Y:S02]  /*0950*/  DADD R28, R14.reuse, +INF ;  /* 0x7ff000000e1c7429 */ /* 0x040fe40000000000 */
[----:B------:R-:W-:-:S08]  /*0960*/  DSETP.GEU.AND P0, PT, R14, RZ, PT ;  /* 0x000000ff0e00722a */ /* 0x000fd00003f0e000 */
[----:B------:R-:W-:Y:S02]  /*0970*/  FSEL R28, R28, RZ, P0 ;  /* 0x000000ff1c1c7208 */ /* 0x000fe40000000000 */
[----:B------:R-:W-:Y:S02]  /*0980*/  @!P1 LEA.HI R0, R16, R16, RZ, 0x1 ;  /* 0x0000001010009211 */ /* 0x000fe400078f08ff */
[----:B------:R-:W-:Y:S02]  /*0990*/  FSEL R29, R29, RZ, P0 ;  /* 0x000000ff1d1d7208 */ /* 0x000fe40000000000 */
[----:B------:R-:W-:-:S05]  /*09a0*/  @!P1 SHF.R.S32.HI R3, RZ, 0x1, R0 ;  /* 0x00000001ff039819 */ /* 0x000fca0000011400 */
[----:B------:R-:W-:Y:S02]  /*09b0*/  @!P1 IMAD.IADD R14, R16, 0x1, -R3 ;  /* 0x00000001100e9824 */ /* 0x000fe400078e0a03 */
[----:B------:R-:W-:-:S03]  /*09c0*/  @!P1 IMAD R21, R3, 0x100000, R21 ;  /* 0x0010000003159824 */ /* 0x000fc600078e0215 */
[----:B------:R-:W-:Y:S02]  /*09d0*/  @!P1 LEA R15, R14, 0x3ff00000, 0x14 ;  /* 0x3ff000000e0f9811 */ /* 0x000fe400078ea0ff */
[----:B------:R-:W-:-:S06]  /*09e0*/  @!P1 MOV R14, RZ ;  /* 0x000000ff000e9202 */ /* 0x000fcc0000000f00 */
[----:B------:R-:W-:-:S11]  /*09f0*/  @!P1 DMUL R28, R20, R14 ;  /* 0x0000000e141c9228 */ /* 0x000fd60000000000 */
.L_x_5:
[----:B------:R-:W-:Y:S05]  /*0a00*/  BSYNC.RECONVERGENT B0 ;  /* 0x0000000000007941 */ /* 0x000fea0003800200 */
.L_x_4:
[----:B------:R-:W-:Y:S01]  /*0a10*/  FFMA R0, RZ, UR13, R5 ;  /* 0x0000000dff007c23 */ /* 0x000fe20008000005 */
[----:B------:R-:W-:Y:S01]  /*0a20*/  FSETP.GEU.AND P1, PT, |R7|, 6.5827683646048100446e-37, PT ;  /* 0x036000000700780b */ /* 0x000fe20003f2e200 */
[----:B-----5:R-:W-:Y:S01]  /*0a30*/  DMUL R26, R26, R28 ;  /* 0x0000001c1a1a7228 */ /* 0x020fe20000000000 */
[----:B------:R-:W-:Y:S02]  /*0a40*/  BSSY.RECONVERGENT B0, `(.L_x_6) ;  /* 0x000000f000007945 */ /* 0x000fe40003800200 */
[----:B------:R-:W-:-:S05]  /*0a50*/  FSETP.GT.AND P0, PT, |R0|, 1.469367938527859385e-39, PT ;  /* 0x001000000000780b */ /* 0x000fca0003f04200 */
[C---:B------:R-:W-:Y:S02]  /*0a60*/  DFMA R8, R26.reuse, R10, R8 ;  /* 0x0000000a1a08722b */ /* 0x040fe40000000008 */
[----:B------:R-:W-:-:S06]  /*0a70*/  DADD R22, R26, R22 ;  /* 0x000000001a167229 */ /* 0x000fcc0000000016 */
[----:B------:R-:W-:Y:S05]  /*0a80*/  @P0 BRA P1, `(.L_x_7) ;  /* 0x0000000000280947 */ /* 0x000fea0000800000 */
[----:B------:R-:W-:Y:S01]  /*0a90*/  IMAD.U32 R17, RZ, RZ, UR13 ;  /* 0x0000000dff117e24 */ /* 0x000fe2000f8e00ff */
[----:B------:R-:W-:Y:S01]  /*0aa0*/  MOV R3, R6 ;  /* 0x0000000600037202 */ /* 0x000fe20000000f00 */
[----:B------:R-:W-:Y:S01]  /*0ab0*/  IMAD.U32 R14, RZ, RZ, UR12 ;  /* 0x0000000cff0e7e24 */ /* 0x000fe2000f8e00ff */
[----:B------:R-:W-:Y:S01]  /*0ac0*/  MOV R0, 0xb20 ;  /* 0x00000b2000007802 */ /* 0x000fe20000000f00 */
[----:B------:R-:W-:Y:S02]  /*0ad0*/  IMAD.U32 R15, RZ, RZ, UR13 ;  /* 0x0000000dff0f7e24 */ /* 0x000fe4000f8e00ff */
[----:B------:R-:W-:Y:S02]  /*0ae0*/  IMAD.U32 R16, RZ, RZ, UR12 ;  /* 0x0000000cff107e24 */ /* 0x000fe4000f8e00ff */
[----:B------:R-:W-:Y:S02]  /*0af0*/  IMAD.MOV.U32 R5, RZ, RZ, R7 ;  /* 0x000000ffff057224 */ /* 0x000fe400078e0007 */
[----:B------:R-:W-:-:S07]  /*0b00*/  IMAD.MOV.U32 R4, RZ, RZ, R17 ;  /* 0x000000ffff047224 */ /* 0x000fce00078e0011 */
[----:B------:R-:W-:Y:S05]  /*0b10*/  CALL.REL.NOINC `($__internal_0_$__cuda_sm20_div_rn_f64_full) ;  /* 0x0000001400c87944 */ /* 0x000fea0003c00000 */
[----:B------:R-:W-:-:S07]  /*0b20*/  IMAD.MOV.U32 R5, RZ, RZ, R3 ;  /* 0x000000ffff057224 */ /* 0x000fce00078e0003 */
.L_x_7:
[----:B------:R-:W-:Y:S05]  /*0b30*/  BSYNC.RECONVERGENT B0 ;  /* 0x0000000000007941 */ /* 0x000fea0003800200 */
.L_x_6:
[----:B------:R-:W0:Y:S01]  /*0b40*/  MUFU.RCP64H R7, UR15 ;  /* 0x0000000f00077d08 */ /* 0x000e220008001800 */
[----:B------:R-:W-:Y:S01]  /*0b50*/  IMAD.U32 R14, RZ, RZ, UR14 ;  /* 0x0000000eff0e7e24 */ /* 0x000fe2000f8e00ff */
[----:B------:R-:W-:Y:S01]  /*0b60*/  MOV R15, UR15 ;  /* 0x0000000f000f7c02 */ /* 0x000fe20008000f00 */
[----:B------:R-:W-:Y:S01]  /*0b70*/  IMAD.MOV.U32 R6, RZ, RZ, 0x1 ;  /* 0x00000001ff067424 */ /* 0x000fe200078e00ff */
[----:B------:R-:W-:Y:S01]  /*0b80*/  UIADD3 UR4, UPT, UPT, UR6, 0x1, URZ ;  /* 0x0000000106047890 */ /* 0x000fe2000fffe0ff */
[----:B------:R-:W-:Y:S01]  /*0b90*/  IMAD.U32 R28, RZ, RZ, UR14 ;  /* 0x0000000eff1c7e24 */ /* 0x000fe2000f8e00ff */
[----:B------:R-:W-:Y:S01]  /*0ba0*/  BSSY.RECONVERGENT B0, `(.L_x_8) ;  /* 0x0000020000007945 */ /* 0x000fe20003800200 */
[----:B------:R-:W-:Y:S01]  /*0bb0*/  IMAD.U32 R29, RZ, RZ, UR15 ;  /* 0x0000000fff1d7e24 */ /* 0x000fe2000f8e00ff */
[----:B------:R-:W-:-:S05]  /*0bc0*/  DFMA R18, R26, -R4, R18 ;  /* 0x800000041a12722b */ /* 0x000fca0000000012 */
[----:B------:R-:W1:Y:S01]  /*0bd0*/  I2F.F64.U32 R20, UR4 ;  /* 0x0000000400147d12 */ /* 0x000e620008201800 */
[----:B0-----:R-:W-:-:S08]  /*0be0*/  DFMA R14, R6, -R14, 1 ;  /* 0x3ff00000060e742b */ /* 0x001fd0000000080e */
[----:B------:R-:W-:-:S08]  /*0bf0*/  DFMA R14, R14, R14, R14 ;  /* 0x0000000e0e0e722b */ /* 0x000fd0000000000e */
[----:B------:R-:W-:Y:S02]  /*0c00*/  DFMA R14, R6, R14, R6 ;  /* 0x0000000e060e722b */ /* 0x000fe40000000006 */
[----:B-1----:R-:W-:-:S06]  /*0c10*/  DFMA R6, -R20, UR16, R12 ;  /* 0x0000001014067c2b */ /* 0x002fcc000800010c */
[----:B------:R-:W-:Y:S02]  /*0c20*/  DFMA R28, R14, -R28, 1 ;  /* 0x3ff000000e1c742b */ /* 0x000fe4000000081c */
[----:B------:R-:W-:-:S06]  /*0c30*/  DMUL R16, R6, -R6 ;  /* 0x8000000606107228 */ /* 0x000fcc0000000000 */
[----:B------:R-:W-:Y:S02]  /*0c40*/  DFMA R32, R14, R28, R14 ;  /* 0x0000001c0e20722b */ /* 0x000fe4000000000e */
[----:B------:R-:W0:Y:S02]  /*0c50*/  I2F.F64 R28, UR5 ;  /* 0x00000005001c7d12 */ /* 0x000e240008201c00 */
[----:B------:R-:W-:-:S04]  /*0c60*/  FSETP.GEU.AND P1, PT, |R17|, 6.5827683646048100446e-37, PT ;  /* 0x036000001100780b */ /* 0x000fc80003f2e200 */
[----:B------:R-:W-:-:S08]  /*0c70*/  DMUL R14, R32, R16 ;  /* 0x00000010200e7228 */ /* 0x000fd00000000000 */
[----:B------:R-:W-:Y:S02]  /*0c80*/  DFMA R30, R14, -UR14, R16 ;  /* 0x8000000e0e1e7c2b */ /* 0x000fe40008000010 */
[----:B0-----:R-:W-:-:S06]  /*0c90*/  DMUL R28, R28, R4 ;  /* 0x000000041c1c7228 */ /* 0x001fcc0000000000 */
[----:B------:R-:W-:Y:S02]  /*0ca0*/  DFMA R14, R32, R30, R14 ;  /* 0x0000001e200e722b */ /* 0x000fe4000000000e */
[----:B------:R-:W-:-:S08]  /*0cb0*/  DFMA R24, R26, R28, R24 ;  /* 0x0000001c1a18722b */ /* 0x000fd00000000018 */
[----:B------:R-:W-:-:S05]  /*0cc0*/  FFMA R0, RZ, UR15, R15 ;  /* 0x0000000fff007c23 */ /* 0x000fca000800000f */
[----:B------:R-:W-:-:S13]  /*0cd0*/  FSETP.GT.AND P0, PT, |R0|, 1.469367938527859385e-39, PT ;  /* 0x001000000000780b */ /* 0x000fda0003f04200 */
[----:B------:R-:W-:Y:S05]  /*0ce0*/  @P0 BRA P1, `(.L_x_9) ;  /* 0x00000000002c0947 */ /* 0x000fea0000800000 */
[----:B------:R-:W-:Y:S01]  /*0cf0*/  IMAD.U32 R27, RZ, RZ, UR15 ;  /* 0x0000000fff1b7e24 */ /* 0x000fe2000f8e00ff */
[----:B------:R-:W-:Y:S01]  /*0d00*/  MOV R15, UR15 ;  /* 0x0000000f000f7c02 */ /* 0x000fe20008000f00 */
[----:B------:R-:W-:Y:S01]  /*0d10*/  IMAD.U32 R14, RZ, RZ, UR14 ;  /* 0x0000000eff0e7e24 */ /* 0x000fe2000f8e00ff */
[----:B------:R-:W-:Y:S01]  /*0d20*/  MOV R0, 0xd80 ;  /* 0x00000d8000007802 */ /* 0x000fe20000000f00 */
[----:B------:R-:W-:Y:S01]  /*0d30*/  IMAD.U32 R26, RZ, RZ, UR14 ;  /* 0x0000000eff1a7e24 */ /* 0x000fe2000f8e00ff */
[----:B------:R-:W-:Y:S01]  /*0d40*/  MOV R4, R27 ;  /* 0x0000001b00047202 */ /* 0x000fe20000000f00 */
[----:B------:R-:W-:Y:S02]  /*0d50*/  IMAD.MOV.U32 R3, RZ, RZ, R16 ;  /* 0x000000ffff037224 */ /* 0x000fe400078e0010 */
[----:B------:R-:W-:-:S07]  /*0d60*/  IMAD.MOV.U32 R5, RZ, RZ, R17 ;  /* 0x000000ffff057224 */ /* 0x000fce00078e0011 */
[----:B------:R-:W-:Y:S05]  /*0d70*/  CALL.REL.NOINC `($__internal_0_$__cuda_sm20_div_rn_f64_full) ;  /* 0x0000001400307944 */ /* 0x000fea0003c00000 */
[----:B------:R-:W-:Y:S02]  /*0d80*/  IMAD.MOV.U32 R14, RZ, RZ, R4 ;  /* 0x000000ffff0e7224 */ /* 0x000fe400078e0004 */
[----:B------:R-:W-:-:S07]  /*0d90*/  IMAD.MOV.U32 R15, RZ, RZ, R3 ;  /* 0x000000ffff0f7224 */ /* 0x000fce00078e0003 */
.L_x_9:
[----:B------:R-:W-:Y:S05]  /*0da0*/  BSYNC.RECONVERGENT B0 ;  /* 0x0000000000007941 */ /* 0x000fea0003800200 */
.L_x_8:
[----:B------:R-:W-:Y:S02]  /*0db0*/  IMAD.U32 R26, RZ, RZ, UR8 ;  /* 0x00000008ff1a7e24 */ /* 0x000fe4000f8e00ff */
[----:B------:R-:W-:-:S06]  /*0dc0*/  IMAD.U32 R27, RZ, RZ, UR9 ;  /* 0x00000009ff1b7e24 */ /* 0x000fcc000f8e00ff */
[----:B------:R-:W5:Y:S01]  /*0dd0*/  LDG.E.64 R26, desc[UR10][R26.64] ;  /* 0x0000000a1a1a7981 */ /* 0x000f62000c1e1b00 */
[----:B------:R-:W-:Y:S01]  /*0de0*/  DSETP.GEU.AND P0, PT, R14, -50, PT ;  /* 0xc04900000e00742a */ /* 0x000fe20003f0e000 */
[----:B------:R-:W-:Y:S01]  /*0df0*/  UMOV UR18, 0xfefa39ef ;  /* 0xfefa39ef00127882 */ /* 0x000fe20000000000 */
[----:B------:R-:W-:Y:S01]  /*0e00*/  UMOV UR19, 0x3fe62e42 ;  /* 0x3fe62e4200137882 */ /* 0x000fe20000000000 */
[----:B------:R-:W-:Y:S01]  /*0e10*/  IMAD.U32 R32, RZ, RZ, UR12 ;  /* 0x0000000cff207e24 */ /* 0x000fe2000f8e00ff */
[----:B------:R-:W-:Y:S01]  /*0e20*/  MOV R33, UR13 ;  /* 0x0000000d00217c02 */ /* 0x000fe20008000f00 */
[----:B------:R-:W-:Y:S01]  /*0e30*/  BSSY.RECONVERGENT B0, `(.L_x_10) ;  /* 0x0000046000007945 */ /* 0x000fe20003800200 */
[----:B------:R-:W-:Y:S02]  /*0e40*/  FSEL R16, R14, RZ, P0 ;  /* 0x000000ff0e107208 */ /* 0x000fe40000000000 */
[----:B------:R-:W-:Y:S01]  /*0e50*/  FSEL R17, R15, -3.140625, P0 ;  /* 0xc04900000f117808 */ /* 0x000fe20000000000 */
[----:B------:R-:W-:Y:S01]  /*0e60*/  IMAD.MOV.U32 R15, RZ, RZ, 0x3ff71547 ;  /* 0x3ff71547ff0f7424 */ /* 0x000fe200078e00ff */
[----:B------:R-:W-:-:S02]  /*0e70*/  MOV R14, 0x652b82fe ;  /* 0x652b82fe000e7802 */ /* 0x000fc40000000f00 */
[----:B------:R-:W-:-:S04]  /*0e80*/  FSETP.GEU.AND P0, PT, |R17|, 4.1917929649353027344, PT ;  /* 0x4086232b1100780b */ /* 0x000fc80003f0e200 */
        /* <DEDUP_REMOVED lines=8> */
[----:B------:R-:W-:Y:S01]  /*0f10*/  UMOV UR19, 0x3e5ade15 ;  /* 0x3e5ade1500137882 */ /* 0x000fe20000000000 */
[----:B------:R-:W-:-:S06]  /*0f20*/  IMAD.MOV.U32 R29, RZ, RZ, 0x3e928af3 ;  /* 0x3e928af3ff1d7424 */ /* 0x000fcc00078e00ff */
[----:B------:R-:W-:Y:S01]  /*0f30*/  DFMA R28, R4, UR18, R28 ;  /* 0x00000012041c7c2b */ /* 0x000fe2000800001c */
[----:B------:R-:W-:Y:S01]  /*0f40*/  UMOV UR18, 0x62401315 ;  /* 0x6240131500127882 */ /* 0x000fe20000000000 */
[----:B------:R-:W-:-:S06]  /*0f50*/  UMOV UR19, 0x3ec71dee ;  /* 0x3ec71dee00137882 */ /* 0x000fcc0000000000 */
[----:B------:R-:W-:Y:S01]  /*0f60*/  DFMA R30, R4, R28, UR18 ;  /* 0x00000012041e7e2b */ /* 0x000fe2000800001c */
[----:B------:R-:W-:Y:S01]  /*0f70*/  UMOV UR18, 0x7c89eb71 ;  /* 0x7c89eb7100127882 */ /* 0x000fe20000000000 */
[----:B------:R-:W-:Y:S01]  /*0f80*/  UMOV UR19, 0x3efa0199 ;  /* 0x3efa019900137882 */ /* 0x000fe20000000000 */
[----:B------:R-:W0:Y:S01]  /*0f90*/  MUFU.RCP64H R29, UR13 ;  /* 0x0000000d001d7d08 */ /* 0x000e220008001800 */
        /* <DEDUP_REMOVED lines=16> */
[----:B------:R-:W-:-:S04]  /*10a0*/  IMAD.U32 R32, RZ, RZ, UR12 ;  /* 0x0000000cff207e24 */ /* 0x000fc8000f8e00ff */
[----:B------:R-:W-:Y:S01]  /*10b0*/  DFMA R30, R4, R30, UR18 ;  /* 0x00000012041e7e2b */ /* 0x000fe2000800001e */
[----:B------:R-:W-:Y:S01]  /*10c0*/  IMAD.U32 R33, RZ, RZ, UR13 ;  /* 0x0000000dff217e24 */ /* 0x000fe2000f8e00ff */
[----:B------:R-:W-:Y:S01]  /*10d0*/  UMOV UR18, 0x55555511 ;  /* 0x5555551100127882 */ /* 0x000fe20000000000 */
[----:B------:R-:W-:-:S04]  /*10e0*/  UMOV UR19, 0x3fc55555 ;  /* 0x3fc5555500137882 */ /* 0x000fc80000000000 */
[----:B------:R-:W-:Y:S02]  /*10f0*/  DFMA R32, R28, -R32, 1 ;  /* 0x3ff000001c20742b */ /* 0x000fe40000000820 */
[----:B------:R-:W-:Y:S01]  /*1100*/  DFMA R30, R4, R30, UR18 ;  /* 0x00000012041e7e2b */ /* 0x000fe2000800001e */
[----:B------:R-:W-:Y:S01]  /*1110*/  UMOV UR18, 0xb ;  /* 0x0000000b00127882 */ /* 0x000fe20000000000 */
[----:B------:R-:W-:-:S04]  /*1120*/  UMOV UR19, 0x3fe00000 ;  /* 0x3fe0000000137882 */ /* 0x000fc80000000000 */
[----:B------:R-:W-:Y:S02]  /*1130*/  DFMA R28, R28, R32, R28 ;  /* 0x000000201c1c722b */ /* 0x000fe4000000001c */
[----:B------:R-:W-:-:S06]  /*1140*/  DFMA R30, R4, R30, UR18 ;  /* 0x00000012041e7e2b */ /* 0x000fcc000800001e */
[----:B------:R-:W-:Y:S02]  /*1150*/  DMUL R32, R28, R6 ;  /* 0x000000061c207228 */ /* 0x000fe40000000000 */
[----:B------:R-:W-:-:S08]  /*1160*/  DFMA R30, R4, R30, 1 ;  /* 0x3ff00000041e742b */ /* 0x000fd0000000001e */
[----:B------:R-:W-:Y:S02]  /*1170*/  DFMA R30, R4, R30, 1 ;  /* 0x3ff00000041e742b */ /* 0x000fe4000000001e */
[----:B------:R-:W-:-:S08]  /*1180*/  DFMA R4, R32, -UR12, R6 ;  /* 0x8000000c20047c2b */ /* 0x000fd00008000006 */
[----:B------:R-:W-:Y:S01]  /*1190*/  DFMA R4, R28, R4, R32 ;  /* 0x000000041c04722b */ /* 0x000fe20000000020 */
[----:B------:R-:W-:Y:S01]  /*11a0*/  IMAD R29, R14, 0x100000, R31 ;  /* 0x001000000e1d7824 */ /* 0x000fe200078e021f */
[----:B------:R-:W-:Y:S01]  /*11b0*/  MOV R28, R30 ;  /* 0x0000001e001c7202 */ /* 0x000fe20000000f00 */
[----:B------:R-:W-:Y:S08]  /*11c0*/  @!P0 BRA `(.L_x_11) ;  /* 0x0000000000308947 */ /* 0x000ff00003800000 */
        /* <DEDUP_REMOVED lines=9> */
[----:B------:R-:W-:Y:S01]  /*1260*/  @!P1 LEA R15, R14, 0x3ff00000, 0x14 ;  /* 0x3ff000000e0f9811 */ /* 0x000fe200078ea0ff */
[----:B------:R-:W-:-:S06]  /*1270*/  @!P1 IMAD.MOV.U32 R14, RZ, RZ, RZ ;  /* 0x000000ffff0e9224 */ /* 0x000fcc00078e00ff */
[----:B------:R-:W-:-:S11]  /*1280*/  @!P1 DMUL R28, R30, R14 ;  /* 0x0000000e1e1c9228 */ /* 0x000fd60000000000 */
.L_x_11:
[----:B------:R-:W-:Y:S05]  /*1290*/  BSYNC.RECONVERGENT B0 ;  /* 0x0000000000007941 */ /* 0x000fea0003800200 */
.L_x_10:
[----:B------:R-:W-:Y:S01]  /*12a0*/  FFMA R0, RZ, UR13, R5 ;  /* 0x0000000dff007c23 */ /* 0x000fe20008000005 */
[----:B------:R-:W-:Y:S01]  /*12b0*/  FSETP.GEU.AND P1, PT, |R7|, 6.5827683646048100446e-37, PT ;  /* 0x036000000700780b */ /* 0x000fe20003f2e200 */
[----:B-----5:R-:W-:Y:S01]  /*12c0*/  DMUL R26, R26, R28 ;  /* 0x0000001c1a1a7228 */ /* 0x020fe20000000000 */
[----:B------:R-:W-:Y:S01]  /*12d0*/  UIADD3 UR4, UPT, UPT, UR20, 0x1, URZ ;  /* 0x0000000114047890 */ /* 0x000fe2000fffe0ff */
[----:B------:R-:W-:Y:S01]  /*12e0*/  BSSY.RECONVERGENT B0, `(.L_x_12) ;  /* 0x0000010000007945 */ /* 0x000fe20003800200 */
[----:B------:R-:W-:Y:S02]  /*12f0*/  FSETP.GT.AND P0, PT, |R0|, 1.469367938527859385e-39, PT ;  /* 0x001000000000780b */ /* 0x000fe40003f04200 */
[----:B------:R-:W-:-:S03]  /*1300*/  ULOP3.LUT UR4, UR4, 0xfffffffe, URZ, 0xc0, !UPT ;  /* 0xfffffffe04047892 */ /* 0x000fc6000f8ec0ff */
[----:B------:R-:W-:Y:S02]  /*1310*/  DFMA R8, R20, R26, R8 ;  /* 0x0000001a1408722b */ /* 0x000fe40000000008 */
[----:B------:R-:W-:-:S06]  /*1320*/  DADD R22, R22, R26 ;  /* 0x0000000016167229 */ /* 0x000fcc000000001a */
        /* <DEDUP_REMOVED lines=10> */
[----:B------:R-:W-:-:S07]  /*13d0*/  IMAD.MOV.U32 R5, RZ, RZ, R3 ;  /* 0x000000ffff057224 */ /* 0x000fce00078e0003 */
.L_x_13:
[----:B------:R-:W-:Y:S05]  /*13e0*/  BSYNC.RECONVERGENT B0 ;  /* 0x0000000000007941 */ /* 0x000fea0003800200 */
.L_x_12:
[----:B------:R-:W-:Y:S01]  /*13f0*/  UIADD3 UR18, UPT, UPT, UR5, -0x1, URZ ;  /* 0xffffffff05127890 */ /* 0x000fe2000fffe0ff */
[----:B------:R-:W-:Y:S01]  /*1400*/  DFMA R18, R26, -R4, R18 ;  /* 0x800000041a12722b */ /* 0x000fe20000000012 */
[----:B------:R-:W-:Y:S01]  /*1410*/  UIADD3 UR8, UP0, UPT, UR8, 0x10, URZ ;  /* 0x0000001008087890 */ /* 0x000fe2000ff1e0ff */
[----:B------:R-:W-:Y:S01]  /*1420*/  DADD R10, R10, 2 ;  /* 0x400000000a0a7429 */ /* 0x000fe20000000000 */
[----:B------:R-:W-:Y:S02]  /*1430*/  UIADD3 UR7, UPT, UPT, UR7, 0x2, URZ ;  /* 0x0000000207077890 */ /* 0x000fe4000fffe0ff */
[----:B------:R-:W-:Y:S02]  /*1440*/  UIADD3.X UR9, UPT, UPT, URZ, UR9, URZ, UP0, !UPT ;  /* 0x00000009ff097290 */ /* 0x000fe400087fe4ff */
[----:B------:R-:W-:Y:S01]  /*1450*/  UISETP.NE.AND UP0, UPT, UR7, URZ, UPT ;  /* 0x000000ff0700728c */ /* 0x000fe2000bf05270 */
[----:B------:R-:W0:Y:S01]  /*1460*/  I2F.F64 R6, UR18 ;  /* 0x0000001200067d12 */ /* 0x000e220008201c00 */
[----:B------:R-:W-:-:S02]  /*1470*/  UIADD3 UR6, UPT, UPT, UR6, 0x2, URZ ;  /* 0x0000000206067890 */ /* 0x000fc4000fffe0ff */
[----:B------:R-:W-:Y:S01]  /*1480*/  UIADD3 UR5, UPT, UPT, UR5, -0x2, URZ ;  /* 0xfffffffe05057890 */ /* 0x000fe2000fffe0ff */
[----:B0-----:R-:W-:-:S08]  /*1490*/  DMUL R6, R6, R4 ;  /* 0x0000000406067228 */ /* 0x001fd00000000000 */
[----:B------:R-:W-:Y:S01]  /*14a0*/  DFMA R24, R26, R6, R24 ;  /* 0x000000061a18722b */ /* 0x000fe20000000018 */
[----:B------:R-:W-:Y:S10]  /*14b0*/  BRA.U UP0, `(.L_x_14) ;  /* 0xffffffed00947547 */ /* 0x000ff4000b83ffff */
.L_x_1:
[----:B------:R-:W0:Y:S02]  /*14c0*/  LDCU UR5, c[0x0][0x3a0] ;  /* 0x00007400ff0577ac */ /* 0x000e240008000800 */
[----:B0-----:R-:W-:-:S04]  /*14d0*/  ULOP3.LUT UR5, UR5, 0x1, URZ, 0xc0, !UPT ;  /* 0x0000000105057892 */ /* 0x001fc8000f8ec0ff */
[----:B------:R-:W-:-:S09]  /*14e0*/  UISETP.NE.U32.AND UP0, UPT, UR5, 0x1, UPT ;  /* 0x000000010500788c */ /* 0x000fd2000bf05070 */
[----:B------:R-:W-:Y:S05]  /*14f0*/  BRA.U !UP0, `(.L_x_0) ;  /* 0x0000000908347547 */ /* 0x000fea000b800000 */
[----:B------:R-:W0:Y:S01]  /*1500*/  MUFU.RCP64H R5, UR15 ;  /* 0x0000000f00057d08 */ /* 0x000e220008001800 */
[----:B------:R-:W-:Y:S01]  /*1510*/  IMAD.U32 R10, RZ, RZ, UR14 ;  /* 0x0000000eff0a7e24 */ /* 0x000fe2000f8e00ff */
[----:B------:R-:W1:Y:S01]  /*1520*/  LDCU.64 UR6, c[0x0][0x3a8] ;  /* 0x00007500ff0677ac */ /* 0x000e620008000a00 */
[----:B------:R-:W-:Y:S01]  /*1530*/  IMAD.U32 R11, RZ, RZ, UR15 ;  /* 0x0000000fff0b7e24 */ /* 0x000fe2000f8e00ff */
[----:B------:R-:W-:Y:S01]  /*1540*/  BSSY.RECONVERGENT B0, `(.L_x_15) ;  /* 0x000001e000007945 */ /* 0x000fe20003800200 */
[----:B------:R-:W-:-:S03]  /*1550*/  IMAD.MOV.U32 R4, RZ, RZ, 0x1 ;  /* 0x00000001ff047424 */ /* 0x000fc600078e00ff */
[----:B------:R-:W1:Y:S03]  /*1560*/  I2F.F64.U32 R6, UR4 ;  /* 0x0000000400067d12 */ /* 0x000e660008201800 */
[----:B0-----:R-:W-:Y:S02]  /*1570*/  DFMA R10, R4, -R10, 1 ;  /* 0x3ff00000040a742b */ /* 0x001fe4000000080a */
[----:B-1---5:R-:W-:-:S06]  /*1580*/  DFMA R12, -R6, UR6, R12 ;  /* 0x00000006060c7c2b */ /* 0x022fcc000800010c */
[----:B------:R-:W-:Y:S02]  /*1590*/  DFMA R10, R10, R10, R10 ;  /* 0x0000000a0a0a722b */ /* 0x000fe4000000000a */
[----:B------:R-:W-:-:S06]  /*15a0*/  DMUL R14, R12, -R12 ;  /* 0x8000000c0c0e7228 */ /* 0x000fcc0000000000 */
[----:B------:R-:W-:Y:S01]  /*15b0*/  DFMA R10, R4, R10, R4 ;  /* 0x0000000a040a722b */ /* 0x000fe20000000004 */
[----:B------:R-:W-:Y:S01]  /*15c0*/  MOV R4, UR14 ;  /* 0x0000000e00047c02 */ /* 0x000fe20008000f00 */
[----:B------:R-:W-:Y:S02]  /*15d0*/  IMAD.U32 R5, RZ, RZ, UR15 ;  /* 0x0000000fff057e24 */ /* 0x000fe4000f8e00ff */
[----:B------:R-:W-:-:S04]  /*15e0*/  FSETP.GEU.AND P1, PT, |R15|, 6.5827683646048100446e-37, PT ;  /* 0x036000000f00780b */ /* 0x000fc80003f2e200 */
[----:B------:R-:W-:-:S08]  /*15f0*/  DFMA R4, R10, -R4, 1 ;  /* 0x3ff000000a04742b */ /* 0x000fd00000000804 */
[----:B------:R-:W-:-:S08]  /*1600*/  DFMA R16, R10, R4, R10 ;  /* 0x000000040a10722b */ /* 0x000fd0000000000a */
[----:B------:R-:W-:-:S08]  /*1610*/  DMUL R4, R16, R14 ;  /* 0x0000000e10047228 */ /* 0x000fd00000000000 */
[----:B------:R-:W-:-:S08]  /*1620*/  DFMA R10, R4, -UR14, R14 ;  /* 0x8000000e040a7c2b */ /* 0x000fd0000800000e */
[----:B------:R-:W-:-:S10]  /*1630*/  DFMA R4, R16, R10, R4 ;  /* 0x0000000a1004722b */ /* 0x000fd40000000004 */
[----:B------:R-:W-:-:S05]  /*1640*/  FFMA R0, RZ, UR15, R5 ;  /* 0x0000000fff007c23 */ /* 0x000fca0008000005 */
[----:B------:R-:W-:-:S13]  /*1650*/  FSETP.GT.AND P0, PT, |R0|, 1.469367938527859385e-39, PT ;  /* 0x001000000000780b */ /* 0x000fda0003f04200 */
[----:B------:R-:W-:Y:S05]  /*1660*/  @P0 BRA P1, `(.L_x_16) ;  /* 0x00000000002c0947 */ /* 0x000fea0000800000 */
[----:B------:R-:W-:Y:S01]  /*1670*/  IMAD.U32 R4, RZ, RZ, UR14 ;  /* 0x0000000eff047e24 */ /* 0x000fe2000f8e00ff */
[----:B------:R-:W-:Y:S01]  /*1680*/  MOV R11, UR15 ;  /* 0x0000000f000b7c02 */ /* 0x000fe20008000f00 */
[----:B------:R-:W-:Y:S01]  /*1690*/  IMAD.MOV.U32 R3, RZ, RZ, R14 ;  /* 0x000000ffff037224 */ /* 0x000fe200078e000e */
[----:B------:R-:W-:Y:S01]  /*16a0*/  MOV R0, 0x1710 ;  /* 0x0000171000007802 */ /* 0x000fe20000000f00 */
[----:B------:R-:W-:Y:S02]  /*16b0*/  IMAD.U32 R5, RZ, RZ, UR15 ;  /* 0x0000000fff057e24 */ /* 0x000fe4000f8e00ff */
[----:B------:R-:W-:Y:S02]  /*16c0*/  IMAD.MOV.U32 R14, RZ, RZ, R4 ;  /* 0x000000ffff0e7224 */ /* 0x000fe400078e0004 */
[----:B------:R-:W-:Y:S02]  /*16d0*/  IMAD.U32 R10, RZ, RZ, UR14 ;  /* 0x0000000eff0a7e24 */ /* 0x000fe4000f8e00ff */
[----:B------:R-:W-:-:S02]  /*16e0*/  IMAD.MOV.U32 R5, RZ, RZ, R15 ;  /* 0x000000ffff057224 */ /* 0x000fc400078e000f */
[----:B------:R-:W-:-:S07]  /*16f0*/  IMAD.MOV.U32 R4, RZ, RZ, R11 ;  /* 0x000000ffff047224 */ /* 0x000fce00078e000b */
[----:B------:R-:W-:Y:S05]  /*1700*/  CALL.REL.NOINC `($__internal_0_$__cuda_sm20_div_rn_f64_full) ;  /* 0x0000000800cc7944 */ /* 0x000fea0003c00000 */
[----:B------:R-:W-:-:S07]  /*1710*/  MOV R5, R3 ;  /* 0x0000000300057202 */ /* 0x000fce0000000f00 */
.L_x_16:
[----:B------:R-:W-:Y:S05]  /*1720*/  BSYNC.RECONVERGENT B0 ;  /* 0x0000000000007941 */ /* 0x000fea0003800200 */
.L_x_15:
[----:B------:R-:W-:Y:S01]  /*1730*/  DSETP.GEU.AND P0, PT, R4, -50, PT ;  /* 0xc04900000400742a */ /* 0x000fe20003f0e000 */
[----:B------:R-:W-:Y:S01]  /*1740*/  IMAD.MOV.U32 R10, RZ, RZ, 0x652b82fe ;  /* 0x652b82feff0a7424 */ /* 0x000fe200078e00ff */
[----:B------:R-:W-:Y:S01]  /*1750*/  UMOV UR6, 0xfefa39ef ;  /* 0xfefa39ef00067882 */ /* 0x000fe20000000000 */
[----:B------:R-:W-:Y:S01]  /*1760*/  IMAD.MOV.U32 R11, RZ, RZ, 0x3ff71547 ;  /* 0x3ff71547ff0b7424 */ /* 0x000fe200078e00ff */
[----:B------:R-:W-:Y:S01]  /*1770*/  UMOV UR7, 0x3fe62e42 ;  /* 0x3fe62e4200077882 */ /* 0x000fe20000000000 */
[----:B------:R-:W-:Y:S01]  /*1780*/  BSSY.RECONVERGENT B0, `(.L_x_17) ;  /* 0x0000039000007945 */ /* 0x000fe20003800200 */
[----:B------:R-:W-:Y:S02]  /*1790*/  FSEL R4, R4, RZ, P0 ;  /* 0x000000ff04047208 */ /* 0x000fe40000000000 */
[----:B------:R-:W-:-:S04]  /*17a0*/  FSEL R5, R5, -3.140625, P0 ;  /* 0xc049000005057808 */ /* 0x000fc80000000000 */
[----:B------:R-:W-:Y:S02]  /*17b0*/  FSETP.GEU.AND P0, PT, |R5|, 4.1917929649353027344, PT ;  /* 0x4086232b0500780b */ /* 0x000fe40003f0e200 */
        /* <DEDUP_REMOVED lines=34> */
[----:B------:R-:W-:-:S08]  /*19e0*/  DFMA R16, R14, R16, UR6 ;  /* 0x000000060e107e2b */ /* 0x000fd00008000010 */
[----:B------:R-:W-:-:S08]  /*19f0*/  DFMA R16, R14, R16, 1 ;  /* 0x3ff000000e10742b */ /* 0x000fd00000000010 */
[----:B------:R-:W-:-:S10]  /*1a00*/  DFMA R16, R14, R16, 1 ;  /* 0x3ff000000e10742b */ /* 0x000fd40000000010 */
[----:B------:R-:W-:Y:S01]  /*1a10*/  LEA R15, R10, R17, 0x14 ;  /* 0x000000110a0f7211 */ /* 0x000fe200078ea0ff */
[----:B------:R-:W-:Y:S01]  /*1a20*/  IMAD.MOV.U32 R14, RZ, RZ, R16 ;  /* 0x000000ffff0e7224 */ /* 0x000fe200078e0010 */
[----:B------:R-:W-:Y:S06]  /*1a30*/  @!P0 BRA `(.L_x_18) ;  /* 0x0000000000348947 */ /* 0x000fec0003800000 */
[----:B------:R-:W-:Y:S01]  /*1a40*/  FSETP.GEU.AND P1, PT, |R5|, 4.2275390625, PT ;  /* 0x408748000500780b */ /* 0x000fe20003f2e200 */
[C---:B------:R-:W-:Y:S02]  /*1a50*/  DADD R14, R4.reuse, +INF ;  /* 0x7ff00000040e7429 */ /* 0x040fe40000000000 */
[----:B------:R-:W-:-:S08]  /*1a60*/  DSETP.GEU.AND P0, PT, R4, RZ, PT ;  /* 0x000000ff0400722a */ /* 0x000fd00003f0e000 */
[----:B------:R-:W-:Y:S02]  /*1a70*/  FSEL R14, R14, RZ, P0 ;  /* 0x000000ff0e0e7208 */ /* 0x000fe40000000000 */
[----:B------:R-:W-:Y:S01]  /*1a80*/  @!P1 LEA.HI R0, R10, R10, RZ, 0x1 ;  /* 0x0000000a0a009211 */ /* 0x000fe200078f08ff */
[----:B------:R-:W-:Y:S01]  /*1a90*/  @!P1 IMAD.MOV.U32 R4, RZ, RZ, R16 ;  /* 0x000000ffff049224 */ /* 0x000fe200078e0010 */
[----:B------:R-:W-:Y:S02]  /*1aa0*/  FSEL R15, R15, RZ, P0 ;  /* 0x000000ff0f0f7208 */ /* 0x000fe40000000000 */
[----:B------:R-:W-:-:S05]  /*1ab0*/  @!P1 SHF.R.S32.HI R5, RZ, 0x1, R0 ;  /* 0x00000001ff059819 */ /* 0x000fca0000011400 */
[----:B------:R-:W-:Y:S02]  /*1ac0*/  @!P1 IMAD.IADD R10, R10, 0x1, -R5 ;  /* 0x000000010a0a9824 */ /* 0x000fe400078e0a05 */
[----:B------:R-:W-:-:S03]  /*1ad0*/  @!P1 IMAD R5, R5, 0x100000, R17 ;  /* 0x0010000005059824 */ /* 0x000fc600078e0211 */
[----:B------:R-:W-:Y:S02]  /*1ae0*/  @!P1 LEA R11, R10, 0x3ff00000, 0x14 ;  /* 0x3ff000000a0b9811 */ /* 0x000fe400078ea0ff */
[----:B------:R-:W-:-:S06]  /*1af0*/  @!P1 MOV R10, RZ ;  /* 0x000000ff000a9202 */ /* 0x000fcc0000000f00 */
[----:B------:R-:W-:-:S11]  /*1b00*/  @!P1 DMUL R14, R4, R10 ;  /* 0x0000000a040e9228 */ /* 0x000fd60000000000 */
.L_x_18:
[----:B------:R-:W-:Y:S05]  /*1b10*/  BSYNC.RECONVERGENT B0 ;  /* 0x0000000000007941 */ /* 0x000fea0003800200 */
.L_x_17:
[----:B------:R-:W0:Y:S02]  /*1b20*/  LDCU.64 UR6, c[0x0][0x398] ;  /* 0x00007300ff0677ac */ /* 0x000e240008000a00 */
[----:B0-----:R-:W-:-:S06]  /*1b30*/  UIMAD.WIDE.U32 UR6, UR4, 0x8, UR6 ;  /* 0x00000008040678a5 */ /* 0x001fcc000f8e0006 */
[----:B------:R-:W-:Y:S02]  /*1b40*/  IMAD.U32 R10, RZ, RZ, UR6 ;  /* 0x00000006ff0a7e24 */ /* 0x000fe4000f8e00ff */
[----:B------:R-:W-:-:S06]  /*1b50*/  IMAD.U32 R11, RZ, RZ, UR7 ;  /* 0x00000007ff0b7e24 */ /* 0x000fcc000f8e00ff */
[----:B------:R-:W2:Y:S01]  /*1b60*/  LDG.E.64 R10, desc[UR10][R10.64] ;  /* 0x0000000a0a0a7981 */ /* 0x000ea2000c1e1b00 */
[----:B------:R-:W0:Y:S01]  /*1b70*/  MUFU.RCP64H R5, UR13 ;  /* 0x0000000d00057d08 */ /* 0x000e220008001800 */
[----:B------:R-:W-:Y:S01]  /*1b80*/  IMAD.U32 R16, RZ, RZ, UR12 ;  /* 0x0000000cff107e24 */ /* 0x000fe2000f8e00ff */
[----:B------:R-:W-:Y:S01]  /*1b90*/  MOV R4, 0x1 ;  /* 0x0000000100047802 */ /* 0x000fe20000000f00 */
[----:B------:R-:W-:Y:S01]  /*1ba0*/  IMAD.U32 R17, RZ, RZ, UR13 ;  /* 0x0000000dff117e24 */ /* 0x000fe2000f8e00ff */
[----:B------:R-:W-:Y:S01]  /*1bb0*/  FSETP.GEU.AND P1, PT, |R13|, 6.5827683646048100446e-37, PT ;  /* 0x036000000d00780b */ /* 0x000fe20003f2e200 */
[----:B------:R-:W-:Y:S04]  /*1bc0*/  BSSY.RECONVERGENT B0, `(.L_x_19) ;  /* 0x000001b000007945 */ /* 0x000fe80003800200 */
[----:B0-----:R-:W-:-:S08]  /*1bd0*/  DFMA R16, R4, -R16, 1 ;  /* 0x3ff000000410742b */ /* 0x001fd00000000810 */
[----:B------:R-:W-:-:S08]  /*1be0*/  DFMA R16, R16, R16, R16 ;  /* 0x000000101010722b */ /* 0x000fd00000000010 */
[----:B------:R-:W-:Y:S01]  /*1bf0*/  DFMA R16, R4, R16, R4 ;  /* 0x000000100410722b */ /* 0x000fe20000000004 */
[----:B------:R-:W-:Y:S02]  /*1c00*/  IMAD.U32 R4, RZ, RZ, UR12 ;  /* 0x0000000cff047e24 */ /* 0x000fe4000f8e00ff */
[----:B------:R-:W-:-:S06]  /*1c10*/  IMAD.U32 R5, RZ, RZ, UR13 ;  /* 0x0000000dff057e24 */ /* 0x000fcc000f8e00ff */
[----:B------:R-:W-:-:S08]  /*1c20*/  DFMA R4, R16, -R4, 1 ;  /* 0x3ff000001004742b */ /* 0x000fd00000000804 */
[----:B------:R-:W-:-:S08]  /*1c30*/  DFMA R20, R16, R4, R16 ;  /* 0x000000041014722b */ /* 0x000fd00000000010 */
[----:B------:R-:W-:-:S08]  /*1c40*/  DMUL R4, R20, R12 ;  /* 0x0000000c14047228 */ /* 0x000fd00000000000 */
[----:B------:R-:W-:-:S08]  /*1c50*/  DFMA R16, R4, -UR12, R12 ;  /* 0x8000000c04107c2b */ /* 0x000fd0000800000c */
[----:B------:R-:W-:-:S10]  /*1c60*/  DFMA R4, R20, R16, R4 ;  /* 0x000000101404722b */ /* 0x000fd40000000004 */
[----:B------:R-:W-:-:S05]  /*1c70*/  FFMA R0, RZ, UR13, R5 ;  /* 0x0000000dff007c23 */ /* 0x000fca0008000005 */
[----:B------:R-:W-:Y:S01]  /*1c80*/  FSETP.GT.AND P0, PT, |R0|, 1.469367938527859385e-39, PT ;  /* 0x001000000000780b */ /* 0x000fe20003f04200 */
[----:B--2---:R-:W-:-:S08]  /*1c90*/  DMUL R10, R10, R14 ;  /* 0x0000000e0a0a7228 */ /* 0x004fd00000000000 */
[----:B------:R-:W-:Y:S02]  /*1ca0*/  DFMA R8, R6, R10, R8 ;  /* 0x0000000a0608722b */ /* 0x000fe40000000008 */
[----:B------:R-:W-:Y:S02]  /*1cb0*/  DADD R22, R22, R10 ;  /* 0x0000000016167229 */ /* 0x000fe4000000000a */
[----:B------:R-:W-:Y:S09]  /*1cc0*/  @P0 BRA P1, `(.L_x_20) ;  /* 0x0000000000280947 */ /* 0x000ff20000800000 */
        /* <DEDUP_REMOVED lines=10> */
.L_x_20:
[----:B------:R-:W-:Y:S05]  /*1d70*/  BSYNC.RECONVERGENT B0 ;  /* 0x0000000000007941 */ /* 0x000fea0003800200 */
.L_x_19:
[----:B------:R-:W-:Y:S01]  /*1d80*/  UIADD3 UR4, UPT, UPT, -UR4, URZ, URZ ;  /* 0x000000ff04047290 */ /* 0x000fe2000fffe1ff */
[----:B------:R-:W-:-:S08]  /*1d90*/  DFMA R18, R10, -R4, R18 ;  /* 0x800000040a12722b */ /* 0x000fd00000000012 */
[----:B------:R-:W0:Y:S02]  /*1da0*/  I2F.F64 R6, UR4 ;  /* 0x0000000400067d12 */ /* 0x000e240008201c00 */
[----:B0-----:R-:W-:-:S08]  /*1db0*/  DMUL R6, R6, R4 ;  /* 0x0000000406067228 */ /* 0x001fd00000000000 */
[----:B------:R-:W-:-:S11]  /*1dc0*/  DFMA R24, R10, R6, R24 ;  /* 0x000000060a18722b */ /* 0x000fd60000000018 */
.L_x_0:
[----:B------:R-:W-:Y:S01]  /*1dd0*/  UMOV UR4, 0x9ee75616 ;  /* 0x9ee7561600047882 */ /* 0x000fe20000000000 */
[----:B------:R-:W-:Y:S02]  /*1de0*/  UMOV UR5, 0x3cd203af ;  /* 0x3cd203af00057882 */ /* 0x000fe40000000000 */
[----:B------:R-:W-:-:S14]  /*1df0*/  DSETP.GT.AND P0, PT, R22, UR4, PT ;  /* 0x0000000416007e2a */ /* 0x000fdc000bf04000 */
[----:B------:R-:W-:Y:S05]  /*1e00*/  @!P0 BRA `(.L_x_21) ;  /* 0x0000000000f08947 */ /* 0x000fea0003800000 */
[----:B------:R-:W0:Y:S01]  /*1e10*/  MUFU.RCP64H R5, R23 ;  /* 0x0000001700057308 */ /* 0x000e220000001800 */
[----:B------:R-:W-:Y:S01]  /*1e20*/  IMAD.MOV.U32 R4, RZ, RZ, 0x1 ;  /* 0x00000001ff047424 */ /* 0x000fe200078e00ff */
[----:B------:R-:W1:Y:S01]  /*1e30*/  LDCU.64 UR4, c[0x0][0x3a8] ;  /* 0x00007500ff0477ac */ /* 0x000e620008000a00 */
[----:B------:R-:W-:Y:S04]  /*1e40*/  BSSY.RECONVERGENT B0, `(.L_x_22) ;  /* 0x0000015000007945 */ /* 0x000fe80003800200 */
[----:B0-----:R-:W-:Y:S02]  /*1e50*/  DFMA R6, R4, -R22, 1 ;  /* 0x3ff000000406742b */ /* 0x001fe40000000816 */
[----:B-1---5:R-:W-:-:S06]  /*1e60*/  DMUL R12, R8, UR4 ;  /* 0x00000004080c7c28 */ /* 0x022fcc0008000000 */
[----:B------:R-:W-:-:S04]  /*1e70*/  DFMA R6, R6, R6, R6 ;  /* 0x000000060606722b */ /* 0x000fc80000000006 */
[----:B------:R-:W-:-:S04]  /*1e80*/  FSETP.GEU.AND P1, PT, |R13|, 6.5827683646048100446e-37, PT ;  /* 0x036000000d00780b */ /* 0x000fc80003f2e200 */
[----:B------:R-:W-:-:S08]  /*1e90*/  DFMA R6, R4, R6, R4 ;  /* 0x000000060406722b */ /* 0x000fd00000000004 */
[----:B------:R-:W-:-:S08]  /*1ea0*/  DFMA R4, R6, -R22, 1 ;  /* 0x3ff000000604742b */ /* 0x000fd00000000816 */
[----:B------:R-:W-:-:S08]  /*1eb0*/  DFMA R4, R6, R4, R6 ;  /* 0x000000040604722b */ /* 0x000fd00000000006 */
[----:B------:R-:W-:-:S08]  /*1ec0*/  DMUL R6, R12, R4 ;  /* 0x000000040c067228 */ /* 0x000fd00000000000 */
[----:B------:R-:W-:-:S08]  /*1ed0*/  DFMA R10, R6, -R22, R12 ;  /* 0x80000016060a722b */ /* 0x000fd0000000000c */
[----:B------:R-:W-:-:S10]  /*1ee0*/  DFMA R4, R4, R10, R6 ;  /* 0x0000000a0404722b */ /* 0x000fd40000000006 */
[----:B------:R-:W-:-:S05]  /*1ef0*/  FFMA R0, RZ, R23, R5 ;  /* 0x00000017ff007223 */ /* 0x000fca0000000005 */
[----:B------:R-:W-:-:S13]  /*1f00*/  FSETP.GT.AND P0, PT, |R0|, 1.469367938527859385e-39, PT ;  /* 0x001000000000780b */ /* 0x000fda0003f04200 */
[----:B------:R-:W-:Y:S05]  /*1f10*/  @P0 BRA P1, `(.L_x_23) ;  /* 0x00000000001c0947 */ /* 0x000fea0000800000 */
[----:B------:R-:W-:Y:S01]  /*1f20*/  IMAD.MOV.U32 R3, RZ, RZ, R12 ;  /* 0x000000ffff037224 */ /* 0x000fe200078e000c */
[----:B------:R-:W-:Y:S01]  /*1f30*/  MOV R5, R13 ;  /* 0x0000000d00057202 */ /* 0x000fe20000000f00 */
[----:B------:R-:W-:Y:S01]  /*1f40*/  IMAD.MOV.U32 R14, RZ, RZ, R22 ;  /* 0x000000ffff0e7224 */ /* 0x000fe200078e0016 */
[----:B------:R-:W-:Y:S01]  /*1f50*/  MOV R0, 0x1f80 ;  /* 0x00001f8000007802 */ /* 0x000fe20000000f00 */
[----:B------:R-:W-:-:S07]  /*1f60*/  IMAD.MOV.U32 R4, RZ, RZ, R23 ;  /* 0x000000ffff047224 */ /* 0x000fce00078e0017 */
[----:B------:R-:W-:Y:S05]  /*1f70*/  CALL.REL.NOINC `($__internal_0_$__cuda_sm20_div_rn_f64_full) ;  /* 0x0000000000b07944 */ /* 0x000fea0003c00000 */
[----:B------:R-:W-:-:S07]  /*1f80*/  IMAD.MOV.U32 R5, RZ, RZ, R3 ;  /* 0x000000ffff057224 */ /* 0x000fce00078e0003 */
.L_x_23:
[----:B------:R-:W-:Y:S05]  /*1f90*/  BSYNC.RECONVERGENT B0 ;  /* 0x0000000000007941 */ /* 0x000fea0003800200 */
.L_x_22:
[----:B------:R-:W-:Y:S01]  /*1fa0*/  DMUL R14, R22, R22 ;  /* 0x00000016160e7228 */ /* 0x000fe20000000000 */
[----:B------:R-:W-:Y:S01]  /*1fb0*/  MOV R6, 0x1 ;  /* 0x0000000100067802 */ /* 0x000fe20000000f00 */
[----:B------:R-:W0:Y:S01]  /*1fc0*/  LDCU.64 UR4, c[0x0][0x3a8] ;  /* 0x00007500ff0477ac */ /* 0x000e220008000a00 */
[----:B------:R-:W-:Y:S01]  /*1fd0*/  DMUL R8, R18, R8 ;  /* 0x0000000812087228 */ /* 0x000fe20000000000 */
[----:B------:R-:W-:Y:S02]  /*1fe0*/  BSSY.RECONVERGENT B0, `(.L_x_24) ;  /* 0x000001a000007945 */ /* 0x000fe40003800200 */
[----:B------:R-:W1:Y:S05]  /*1ff0*/  MUFU.RCP64H R7, R15 ;  /* 0x0000000f00077308 */ /* 0x000e6a0000001800 */
[----:B------:R-:W-:-:S08]  /*2000*/  DFMA R8, R24, R22, -R8 ;  /* 0x000000161808722b */ /* 0x000fd00000000808 */
[----:B0-----:R-:W-:Y:S02]  /*2010*/  DMUL R16, R8, UR4 ;  /* 0x0000000408107c28 */ /* 0x001fe40008000000 */
[----:B------:R-:W0:Y:S01]  /*2020*/  LDC.64 R8, c[0x0][0x388] ;  /* 0x0000e200ff087b82 */ /* 0x000e220000000a00 */
[----:B-1----:R-:W-:-:S07]  /*2030*/  DFMA R10, -R14, R6, 1 ;  /* 0x3ff000000e0a742b */ /* 0x002fce0000000106 */
[----:B------:R-:W-:Y:S01]  /*2040*/  FSETP.GEU.AND P1, PT, |R17|, 6.5827683646048100446e-37, PT ;  /* 0x036000001100780b */ /* 0x000fe20003f2e200 */
[----:B------:R-:W-:-:S08]  /*2050*/  DFMA R10, R10, R10, R10 ;  /* 0x0000000a0a0a722b */ /* 0x000fd0000000000a */
[----:B------:R-:W-:Y:S01]  /*2060*/  DFMA R10, R6, R10, R6 ;  /* 0x0000000a060a722b */ /* 0x000fe20000000006 */
[----:B0-----:R-:W-:-:S07]  /*2070*/  IMAD.WIDE R8, R2, 0x8, R8 ;  /* 0x0000000802087825 */ /* 0x001fce00078e0208 */
[----:B------:R-:W-:Y:S01]  /*2080*/  DFMA R6, -R14, R10, 1 ;  /* 0x3ff000000e06742b */ /* 0x000fe2000000010a */
[----:B------:R0:W-:Y:S07]  /*2090*/  STG.E.64 desc[UR10][R8.64], R4 ;  /* 0x0000000408007986 */ /* 0x0001ee000c101b0a */
[----:B------:R-:W-:-:S08]  /*20a0*/  DFMA R6, R10, R6, R10 ;  /* 0x000000060a06722b */ /* 0x000fd0000000000a */
[----:B------:R-:W-:-:S08]  /*20b0*/  DMUL R10, R16, R6 ;  /* 0x00000006100a7228 */ /* 0x000fd00000000000 */
[----:B------:R-:W-:-:S08]  /*20c0*/  DFMA R12, -R14, R10, R16 ;  /* 0x0000000a0e0c722b */ /* 0x000fd00000000110 */
[----:B------:R-:W-:-:S10]  /*20d0*/  DFMA R6, R6, R12, R10 ;  /* 0x0000000c0606722b */ /* 0x000fd4000000000a */
[----:B------:R-:W-:-:S05]  /*20e0*/  FFMA R0, RZ, R15, R7 ;  /* 0x0000000fff007223 */ /* 0x000fca0000000007 */
[----:B------:R-:W-:-:S13]  /*20f0*/  FSETP.GT.AND P0, PT, |R0|, 1.469367938527859385e-39, PT ;  /* 0x001000000000780b */ /* 0x000fda0003f04200 */
[----:B0-----:R-:W-:Y:S05]  /*2100*/  @P0 BRA P1, `(.L_x_25) ;  /* 0x00000000001c0947 */ /* 0x001fea0000800000 */
[----:B------:R-:W-:Y:S01]  /*2110*/  IMAD.MOV.U32 R3, RZ, RZ, R16 ;  /* 0x000000ffff037224 */ /* 0x000fe200078e0010 */
[----:B------:R-:W-:Y:S01]  /*2120*/  MOV R0, 0x2160 ;  /* 0x0000216000007802 */ /* 0x000fe20000000f00 */
[----:B------:R-:W-:Y:S02]  /*2130*/  IMAD.MOV.U32 R5, RZ, RZ, R17 ;  /* 0x000000ffff057224 */ /* 0x000fe400078e0011 */
[----:B------:R-:W-:-:S07]  /*2140*/  IMAD.MOV.U32 R4, RZ, RZ, R15 ;  /* 0x000000ffff047224 */ /* 0x000fce00078e000f */
[----:B------:R-:W-:Y:S05]  /*2150*/  CALL.REL.NOINC `($__internal_0_$__cuda_sm20_div_rn_f64_full) ;  /* 0x0000000000387944 */ /* 0x000fea0003c00000 */
[----:B------:R-:W-:Y:S01]  /*2160*/  MOV R6, R4 ;  /* 0x0000000400067202 */ /* 0x000fe20000000f00 */
[----:B------:R-:W-:-:S07]  /*2170*/  IMAD.MOV.U32 R7, RZ, RZ, R3 ;  /* 0x000000ffff077224 */ /* 0x000fce00078e0003 */
.L_x_25:
[----:B------:R-:W-:Y:S05]  /*2180*/  BSYNC.RECONVERGENT B0 ;  /* 0x0000000000007941 */ /* 0x000fea0003800200 */
.L_x_24:
[----:B------:R-:W0:Y:S02]  /*2190*/  LDC.64 R4, c[0x0][0x390] ;  /* 0x0000e400ff047b82 */ /* 0x000e240000000a00 */
[----:B0-----:R-:W-:-:S05]  /*21a0*/  IMAD.WIDE R2, R2, 0x8, R4 ;  /* 0x0000000802027825 */ /* 0x001fca00078e0204 */
[----:B------:R-:W-:Y:S01]  /*21b0*/  STG.E.64 desc[UR10][R2.64], R6 ;  /* 0x0000000602007986 */ /* 0x000fe2000c101b0a */
[----:B------:R-:W-:Y:S05]  /*21c0*/  EXIT ;  /* 0x000000000000794d */ /* 0x000fea0003800000 */
.L_x_21:
[----:B------:R-:W0:Y:S08]  /*21d0*/  LDC.64 R4, c[0x0][0x388] ;  /* 0x0000e200ff047b82 */ /* 0x000e300000000a00 */
[----:B------:R-:W1:Y:S01]  /*21e0*/  LDC.64 R6, c[0x0][0x390] ;  /* 0x0000e400ff067b82 */ /* 0x000e620000000a00 */
[----:B0-----:R-:W-:-:S05]  /*21f0*/  IMAD.WIDE R4, R2, 0x8, R4 ;  /* 0x0000000802047825 */ /* 0x001fca00078e0204 */
[----:B------:R-:W-:Y:S01]  /*2200*/  STG.E.64 desc[UR10][R4.64], RZ ;  /* 0x000000ff04007986 */ /* 0x000fe2000c101b0a */
[----:B-1----:R-:W-:-:S05]  /*2210*/  IMAD.WIDE R6, R2, 0x8, R6 ;  /* 0x0000000802067825 */ /* 0x002fca00078e0206 */
[----:B------:R-:W-:Y:S01]  /*2220*/  STG.E.64 desc[UR10][R6.64], RZ ;  /* 0x000000ff06007986 */ /* 0x000fe2000c101b0a */
[----:B------:R-:W-:Y:S05]  /*2230*/  EXIT ;  /* 0x000000000000794d */ /* 0x000fea0003800000 */
        .weak           $__internal_0_$__cuda_sm20_div_rn_f64_full
        .type           $__internal_0_$__cuda_sm20_div_rn_f64_full,@function
        .size           $__internal_0_$__cuda_sm20_div_rn_f64_full,(.L_x_35 - $__internal_0_$__cuda_sm20_div_rn_f64_full)
$__internal_0_$__cuda_sm20_div_rn_f64_full:
[C---:B------:R-:W-:Y:S01]  /*2240*/  FSETP.GEU.AND P0, PT, |R4|.reuse, 1.469367938527859385e-39, PT ;  /* 0x001000000400780b */ /* 0x040fe20003f0e200 */
[----:B------:R-:W-:Y:S01]  /*2250*/  IMAD.MOV.U32 R16, RZ, RZ, R14 ;  /* 0x000000ffff107224 */ /* 0x000fe200078e000e */
[C---:B------:R-:W-:Y:S01]  /*2260*/  LOP3.LUT R15, R4.reuse, 0x800fffff, RZ, 0xc0, !PT ;  /* 0x800fffff040f7812 */ /* 0x040fe200078ec0ff */
[----:B------:R-:W-:Y:S01]  /*2270*/  IMAD.MOV.U32 R17, RZ, RZ, R4 ;  /* 0x000000ffff117224 */ /* 0x000fe200078e0004 */
[----:B------:R-:W-:Y:S01]  /*2280*/  MOV R32, R3 ;  /* 0x0000000300207202 */ /* 0x000fe20000000f00 */
[----:B------:R-:W-:Y:S01]  /*2290*/  IMAD.MOV.U32 R33, RZ, RZ, R5 ;  /* 0x000000ffff217224 */ /* 0x000fe200078e0005 */
[----:B------:R-:W-:Y:S01]  /*22a0*/  LOP3.LUT R15, R15, 0x3ff00000, RZ, 0xfc, !PT ;  /* 0x3ff000000f0f7812 */ /* 0x000fe200078efcff */
[----:B------:R-:W-:Y:S01]  /*22b0*/  IMAD.MOV.U32 R30, RZ, RZ, 0x1 ;  /* 0x00000001ff1e7424 */ /* 0x000fe200078e00ff */
[----:B------:R-:W-:Y:S01]  /*22c0*/  LOP3.LUT R5, R4, 0x7ff00000, RZ, 0xc0, !PT ;  /* 0x7ff0000004057812 */ /* 0x000fe200078ec0ff */
[----:B------:R-:W-:Y:S01]  /*22d0*/  IMAD.MOV.U32 R4, RZ, RZ, 0x1ca00000 ;  /* 0x1ca00000ff047424 */ /* 0x000fe200078e00ff */
[C---:B------:R-:W-:Y:S01]  /*22e0*/  FSETP.GEU.AND P2, PT, |R33|.reuse, 1.469367938527859385e-39, PT ;  /* 0x001000002100780b */ /* 0x040fe20003f4e200 */
[----:B------:R-:W-:Y:S01]  /*22f0*/  BSSY.RECONVERGENT B1, `(.L_x_26) ;  /* 0x0000054000017945 */ /* 0x000fe20003800200 */
[----:B------:R-:W-:Y:S01]  /*2300*/  LOP3.LUT R3, R33, 0x7ff00000, RZ, 0xc0, !PT ;  /* 0x7ff0000021037812 */ /* 0x000fe200078ec0ff */
[----:B------:R-:W-:-:S03]  /*2310*/  @!P0 DMUL R14, R16, 8.98846567431157953865e+307 ;  /* 0x7fe00000100e8828 */ /* 0x000fc60000000000 */
[----:B------:R-:W-:-:S03]  /*2320*/  ISETP.GE.U32.AND P1, PT, R3, R5, PT ;  /* 0x000000050300720c */ /* 0x000fc60003f26070 */
[----:B------:R-:W0:Y:S04]  /*2330*/  MUFU.RCP64H R31, R15 ;  /* 0x0000000f001f7308 */ /* 0x000e280000001800 */
[----:B------:R-:W-:Y:S02]  /*2340*/  @!P2 LOP3.LUT R28, R17, 0x7ff00000, RZ, 0xc0, !PT ;  /* 0x7ff00000111ca812 */ /* 0x000fe400078ec0ff */
[----:B------:R-:W-:Y:S02]  /*2350*/  @!P0 LOP3.LUT R5, R15, 0x7ff00000, RZ, 0xc0, !PT ;  /* 0x7ff000000f058812 */ /* 0x000fe400078ec0ff */
[----:B------:R-:W-:Y:S02]  /*2360*/  @!P2 ISETP.GE.U32.AND P3, PT, R3, R28, PT ;  /* 0x0000001c0300a20c */ /* 0x000fe40003f66070 */
[----:B------:R-:W-:-:S02]  /*2370*/  SEL R28, R4, 0x63400000, !P1 ;  /* 0x63400000041c7807 */ /* 0x000fc40004800000 */
[----:B------:R-:W-:-:S04]  /*2380*/  @!P2 SEL R29, R4, 0x63400000, !P3 ;  /* 0x63400000041da807 */ /* 0x000fc80005800000 */
[----:B------:R-:W-:Y:S01]  /*2390*/  @!P2 LOP3.LUT R29, R29, 0x80000000, R33, 0xf8, !PT ;  /* 0x800000001d1da812 */ /* 0x000fe200078ef821 */
[----:B0-----:R-:W-:-:S03]  /*23a0*/  DFMA R34, R30, -R14, 1 ;  /* 0x3ff000001e22742b */ /* 0x001fc6000000080e */
[----:B------:R-:W-:-:S05]  /*23b0*/  @!P2 LOP3.LUT R29, R29, 0x100000, RZ, 0xfc, !PT ;  /* 0x001000001d1da812 */ /* 0x000fca00078efcff */
[----:B------:R-:W-:-:S08]  /*23c0*/  DFMA R34, R34, R34, R34 ;  /* 0x000000222222722b */ /* 0x000fd00000000022 */
[----:B------:R-:W-:Y:S01]  /*23d0*/  DFMA R30, R30, R34, R30 ;  /* 0x000000221e1e722b */ /* 0x000fe2000000001e */
[----:B------:R-:W-:Y:S01]  /*23e0*/  LOP3.LUT R35, R28, 0x800fffff, R33, 0xf8, !PT ;  /* 0x800fffff1c237812 */ /* 0x000fe200078ef821 */
[----:B------:R-:W-:Y:S01]  /*23f0*/  @!P2 IMAD.MOV.U32 R28, RZ, RZ, RZ ;  /* 0x000000ffff1ca224 */ /* 0x000fe200078e00ff */
[----:B------:R-:W-:-:S05]  /*2400*/  MOV R34, R32 ;  /* 0x0000002000227202 */ /* 0x000fca0000000f00 */
[----:B------:R-:W-:Y:S02]  /*2410*/  DFMA R36, R30, -R14, 1 ;  /* 0x3ff000001e24742b */ /* 0x000fe4000000080e */
[----:B------:R-:W-:-:S06]  /*2420*/  @!P2 DFMA R34, R34, 2, -R28 ;  /* 0x400000002222a82b */ /* 0x000fcc000000081c */
[----:B------:R-:W-:-:S08]  /*2430*/  DFMA R36, R30, R36, R30 ;  /* 0x000000241e24722b */ /* 0x000fd0000000001e */
[----:B------:R-:W-:-:S08]  /*2440*/  DMUL R28, R36, R34 ;  /* 0x00000022241c7228 */ /* 0x000fd00000000000 */
[----:B------:R-:W-:-:S08]  /*2450*/  DFMA R30, R28, -R14, R34 ;  /* 0x8000000e1c1e722b */ /* 0x000fd00000000022 */
[----:B------:R-:W-:Y:S01]  /*2460*/  DFMA R30, R36, R30, R28 ;  /* 0x0000001e241e722b */ /* 0x000fe2000000001c */
[----:B------:R-:W-:Y:S01]  /*2470*/  IMAD.MOV.U32 R28, RZ, RZ, R3 ;  /* 0x000000ffff1c7224 */ /* 0x000fe200078e0003 */
[----:B------:R-:W-:-:S05]  /*2480*/  @!P2 LOP3.LUT R28, R35, 0x7ff00000, RZ, 0xc0, !PT ;  /* 0x7ff00000231ca812 */ /* 0x000fca00078ec0ff */
[----:B------:R-:W-:-:S05]  /*2490*/  VIADD R29, R28, 0xffffffff ;  /* 0xffffffff1c1d7836 */ /* 0x000fca0000000000 */
[----:B------:R-:W-:Y:S02]  /*24a0*/  ISETP.GT.U32.AND P0, PT, R29, 0x7feffffe, PT ;  /* 0x7feffffe1d00780c */ /* 0x000fe40003f04070 */
[----:B------:R-:W-:-:S04]  /*24b0*/  IADD3 R29, PT, PT, R5, -0x1, RZ ;  /* 0xffffffff051d7810 */ /* 0x000fc80007ffe0ff */
[----:B------:R-:W-:-:S13]  /*24c0*/  ISETP.GT.U32.OR P0, PT, R29, 0x7feffffe, P0 ;  /* 0x7feffffe1d00780c */ /* 0x000fda0000704470 */
[----:B------:R-:W-:Y:S05]  /*24d0*/  @P0 BRA `(.L_x_27) ;  /* 0x0000000000740947 */ /* 0x000fea0003800000 */
[----:B------:R-:W-:-:S04]  /*24e0*/  LOP3.LUT R5, R17, 0x7ff00000, RZ, 0xc0, !PT ;  /* 0x7ff0000011057812 */ /* 0x000fc800078ec0ff */
[CC--:B------:R-:W-:Y:S02]  /*24f0*/  VIADDMNMX R28, R3.reuse, -R5.reuse, 0xb9600000, !PT ;  /* 0xb9600000031c7446 */ /* 0x0c0fe40007800905 */
[----:B------:R-:W-:Y:S02]  /*2500*/  ISETP.GE.U32.AND P0, PT, R3, R5, PT ;  /* 0x000000050300720c */ /* 0x000fe40003f06070 */
[----:B------:R-:W-:Y:S02]  /*2510*/  VIMNMX R28, PT, PT, R28, 0x46a00000, PT ;  /* 0x46a000001c1c7848 */ /* 0x000fe40003fe0100 */
[----:B------:R-:W-:-:S05]  /*2520*/  SEL R4, R4, 0x63400000, !P0 ;  /* 0x6340000004047807 */ /* 0x000fca0004000000 */
[----:B------:R-:W-:Y:S02]  /*2530*/  IMAD.IADD R4, R28, 0x1, -R4 ;  /* 0x000000011c047824 */ /* 0x000fe400078e0a04 */
[----:B------:R-:W-:Y:S02]  /*2540*/  IMAD.MOV.U32 R28, RZ, RZ, RZ ;  /* 0x000000ffff1c7224 */ /* 0x000fe400078e00ff */
[----:B------:R-:W-:-:S06]  /*2550*/  VIADD R29, R4, 0x7fe00000 ;  /* 0x7fe00000041d7836 */ /* 0x000fcc0000000000 */
[----:B------:R-:W-:-:S10]  /*2560*/  DMUL R36, R30, R28 ;  /* 0x0000001c1e247228 */ /* 0x000fd40000000000 */
[----:B------:R-:W-:-:S13]  /*2570*/  FSETP.GTU.AND P0, PT, |R37|, 1.469367938527859385e-39, PT ;  /* 0x001000002500780b */ /* 0x000fda0003f0c200 */
[----:B------:R-:W-:Y:S05]  /*2580*/  @P0 BRA `(.L_x_28) ;  /* 0x0000000000a80947 */ /* 0x000fea0003800000 */
[----:B------:R-:W-:Y:S01]  /*2590*/  DFMA R14, R30, -R14, R34 ;  /* 0x8000000e1e0e722b */ /* 0x000fe20000000022 */
[----:B------:R-:W-:-:S09]  /*25a0*/  MOV R28, RZ ;  /* 0x000000ff001c7202 */ /* 0x000fd20000000f00 */
[C---:B------:R-:W-:Y:S02]  /*25b0*/  FSETP.NEU.AND P0, PT, R15.reuse, RZ, PT ;  /* 0x000000ff0f00720b */ /* 0x040fe40003f0d000 */
[----:B------:R-:W-:-:S04]  /*25c0*/  LOP3.LUT R3, R15, 0x80000000, R17, 0x48, !PT ;  /* 0x800000000f037812 */ /* 0x000fc800078e4811 */
[----:B------:R-:W-:-:S07]  /*25d0*/  LOP3.LUT R29, R3, R29, RZ, 0xfc, !PT ;  /* 0x0000001d031d7212 */ /* 0x000fce00078efcff */
[----:B------:R-:W-:Y:S05]  /*25e0*/  @!P0 BRA `(.L_x_28) ;  /* 0x0000000000908947 */ /* 0x000fea0003800000 */
[----:B------:R-:W-:Y:S01]  /*25f0*/  IMAD.MOV R15, RZ, RZ, -R4 ;  /* 0x000000ffff0f7224 */ /* 0x000fe200078e0a04 */
[----:B------:R-:W-:Y:S01]  /*2600*/  IADD3 R4, PT, PT, -R4, -0x43300000, RZ ;  /* 0xbcd0000004047810 */ /* 0x000fe20007ffe1ff */
[----:B------:R-:W-:-:S06]  /*2610*/  IMAD.MOV.U32 R14, RZ, RZ, RZ ;  /* 0x000000ffff0e7224 */ /* 0x000fcc00078e00ff */
[----:B------:R-:W-:Y:S02]  /*2620*/  DFMA R14, R36, -R14, R30 ;  /* 0x8000000e240e722b */ /* 0x000fe4000000001e */
[----:B------:R-:W-:-:S08]  /*2630*/  DMUL.RP R30, R30, R28 ;  /* 0x0000001c1e1e7228 */ /* 0x000fd00000008000 */
[----:B------:R-:W-:Y:S02]  /*2640*/  FSETP.NEU.AND P0, PT, |R15|, R4, PT ;  /* 0x000000040f00720b */ /* 0x000fe40003f0d200 */
[----:B------:R-:W-:Y:S02]  /*2650*/  LOP3.LUT R3, R31, R3, RZ, 0x3c, !PT ;  /* 0x000000031f037212 */ /* 0x000fe400078e3cff */
[----:B------:R-:W-:Y:S02]  /*2660*/  FSEL R4, R30, R36, !P0 ;  /* 0x000000241e047208 */ /* 0x000fe40004000000 */
[----:B------:R-:W-:-:S03]  /*2670*/  FSEL R3, R3, R37, !P0 ;  /* 0x0000002503037208 */ /* 0x000fc60004000000 */
[----:B------:R-:W-:Y:S01]  /*2680*/  IMAD.MOV.U32 R36, RZ, RZ, R4 ;  /* 0x000000ffff247224 */ /* 0x000fe200078e0004 */
[----:B------:R-:W-:Y:S01]  /*2690*/  MOV R37, R3 ;  /* 0x0000000300257202 */ /* 0x000fe20000000f00 */
[----:B------:R-:W-:Y:S06]  /*26a0*/  BRA `(.L_x_28) ;  /* 0x0000000000607947 */ /* 0x000fec0003800000 */
.L_x_27:
[----:B------:R-:W-:-:S14]  /*26b0*/  DSETP.NAN.AND P0, PT, R32, R32, PT ;  /* 0x000000202000722a */ /* 0x000fdc0003f08000 */
[----:B------:R-:W-:Y:S05]  /*26c0*/  @P0 BRA `(.L_x_29) ;  /* 0x00000000004c0947 */ /* 0x000fea0003800000 */
[----:B------:R-:W-:-:S14]  /*26d0*/  DSETP.NAN.AND P0, PT, R16, R16, PT ;  /* 0x000000101000722a */ /* 0x000fdc0003f08000 */
[----:B------:R-:W-:Y:S05]  /*26e0*/  @P0 BRA `(.L_x_30) ;  /* 0x0000000000340947 */ /* 0x000fea0003800000 */
[----:B------:R-:W-:Y:S01]  /*26f0*/  ISETP.NE.AND P0, PT, R28, R5, PT ;  /* 0x000000051c00720c */ /* 0x000fe20003f05270 */
[----:B------:R-:W-:Y:S02]  /*2700*/  IMAD.MOV.U32 R36, RZ, RZ, 0x0 ;  /* 0x00000000ff247424 */ /* 0x000fe400078e00ff */
[----:B------:R-:W-:-:S10]  /*2710*/  IMAD.MOV.U32 R37, RZ, RZ, -0x80000 ;  /* 0xfff80000ff257424 */ /* 0x000fd400078e00ff */
[----:B------:R-:W-:Y:S05]  /*2720*/  @!P0 BRA `(.L_x_28) ;  /* 0x0000000000408947 */ /* 0x000fea0003800000 */
[----:B------:R-:W-:Y:S02]  /*2730*/  ISETP.NE.AND P0, PT, R28, 0x7ff00000, PT ;  /* 0x7ff000001c00780c */ /* 0x000fe40003f05270 */
[----:B------:R-:W-:Y:S02]  /*2740*/  LOP3.LUT R16, R33, 0x80000000, R17, 0x48, !PT ;  /* 0x8000000021107812 */ /* 0x000fe400078e4811 */
[----:B------:R-:W-:-:S13]  /*2750*/  ISETP.EQ.OR P0, PT, R5, RZ, !P0 ;  /* 0x000000ff0500720c */ /* 0x000fda0004702670 */
[----:B------:R-:W-:Y:S01]  /*2760*/  @P0 LOP3.LUT R3, R16, 0x7ff00000, RZ, 0xfc, !PT ;  /* 0x7ff0000010030812 */ /* 0x000fe200078efcff */
[----:B------:R-:W-:Y:S01]  /*2770*/  @!P0 IMAD.MOV.U32 R36, RZ, RZ, RZ ;  /* 0x000000ffff248224 */ /* 0x000fe200078e00ff */
[----:B------:R-:W-:Y:S01]  /*2780*/  @!P0 MOV R37, R16 ;  /* 0x0000001000258202 */ /* 0x000fe20000000f00 */
[----:B------:R-:W-:Y:S02]  /*2790*/  @P0 IMAD.MOV.U32 R36, RZ, RZ, RZ ;  /* 0x000000ffff240224 */ /* 0x000fe400078e00ff */
[----:B------:R-:W-:Y:S01]  /*27a0*/  @P0 IMAD.MOV.U32 R37, RZ, RZ, R3 ;  /* 0x000000ffff250224 */ /* 0x000fe200078e0003 */
[----:B------:R-:W-:Y:S06]  /*27b0*/  BRA `(.L_x_28) ;  /* 0x00000000001c7947 */ /* 0x000fec0003800000 */
.L_x_30:
[----:B------:R-:W-:Y:S01]  /*27c0*/  LOP3.LUT R3, R17, 0x80000, RZ, 0xfc, !PT ;  /* 0x0008000011037812 */ /* 0x000fe200078efcff */
[----:B------:R-:W-:-:S03]  /*27d0*/  IMAD.MOV.U32 R36, RZ, RZ, R16 ;  /* 0x000000ffff247224 */ /* 0x000fc600078e0010 */
[----:B------:R-:W-:Y:S01]  /*27e0*/  MOV R37, R3 ;  /* 0x0000000300257202 */ /* 0x000fe20000000f00 */
[----:B------:R-:W-:Y:S06]  /*27f0*/  BRA `(.L_x_28) ;  /* 0x00000000000c7947 */ /* 0x000fec0003800000 */
.L_x_29:
[----:B------:R-:W-:Y:S01]  /*2800*/  LOP3.LUT R3, R33, 0x80000, RZ, 0xfc, !PT ;  /* 0x0008000021037812 */ /* 0x000fe200078efcff */
[----:B------:R-:W-:-:S04]  /*2810*/  IMAD.MOV.U32 R36, RZ, RZ, R32 ;  /* 0x000000ffff247224 */ /* 0x000fc800078e0020 */
[----:B------:R-:W-:-:S07]  /*2820*/  IMAD.MOV.U32 R37, RZ, RZ, R3 ;  /* 0x000000ffff257224 */ /* 0x000fce00078e0003 */
.L_x_28:
[----:B------:R-:W-:Y:S05]  /*2830*/  BSYNC.RECONVERGENT B1 ;  /* 0x0000000000017941 */ /* 0x000fea0003800200 */
.L_x_26:
[----:B------:R-:W-:Y:S01]  /*2840*/  IMAD.MOV.U32 R14, RZ, RZ, R0 ;  /* 0x000000ffff0e7224 */ /* 0x000fe200078e0000 */
[----:B------:R-:W-:Y:S01]  /*2850*/  MOV R3, R37 ;  /* 0x0000002500037202 */ /* 0x000fe20000000f00 */
[----:B------:R-:W-:Y:S02]  /*2860*/  IMAD.MOV.U32 R15, RZ, RZ, 0x0 ;  /* 0x00000000ff0f7424 */ /* 0x000fe400078e00ff */
[----:B------:R-:W-:Y:S02]  /*2870*/  IMAD.MOV.U32 R4, RZ, RZ, R36 ;  /* 0x000000ffff047224 */ /* 0x000fe400078e0024 */
[----:B------:R-:W-:Y:S05]  /*2880*/  RET.REL.NODEC R14 `(_Z19amp_denoiser_kernelPdS_S_S_iddi) ;  /* 0xffffffd40edc7950 */ /* 0x000fea0003c3ffff */
.L_x_31:
[----:B------:R-:W-:-:S00]  /*2890*/  BRA `(.L_x_31) ;  /* 0xfffffffc00fc7947 */ /* 0x000fc0000383ffff */
[----:B------:R-:W-:-:S00]  /*28a0*/  NOP ;  /* 0x0000000000007918 */ /* 0x000fc00000000000 */
        /* <DEDUP_REMOVED lines=13> */
.L_x_35:


//--------------------- .text._Z19vector_scale_kernelPddi --------------------------
	.section	.text._Z19vector_scale_kernelPddi,"ax",@progbits
	.align	128
        .global         _Z19vector_scale_kernelPddi
        .type           _Z19vector_scale_kernelPddi,@function
        .size           _Z19vector_scale_kernelPddi,(.L_x_37 - _Z19vector_scale_kernelPddi)
        .other          _Z19vector_scale_kernelPddi,@"STO_CUDA_ENTRY STV_DEFAULT"
_Z19vector_scale_kernelPddi:
.text._Z19vector_scale_kernelPddi:
        /* <DEDUP_REMOVED lines=8> */
[----:B------:R-:W0:Y:S01]  /*0080*/  LDC.64 R2, c[0x0][0x380] ;  /* 0x0000e000ff027b82 */ /* 0x000e220000000a00 */
[----:B------:R-:W1:Y:S07]  /*0090*/  LDCU.64 UR4, c[0x0][0x358] ;  /* 0x00006b00ff0477ac */ /* 0x000e6e0008000a00 */
[----:B------:R-:W2:Y:S01]  /*00a0*/  LDC.64 R6, c[0x0][0x388] ;  /* 0x0000e200ff067b82 */ /* 0x000ea20000000a00 */
[----:B0-----:R-:W-:-:S05]  /*00b0*/  IMAD.WIDE R2, R5, 0x8, R2 ;  /* 0x0000000805027825 */ /* 0x001fca00078e0202 */
[----:B-1----:R-:W2:Y:S02]  /*00c0*/  LDG.E.64 R4, desc[UR4][R2.64] ;  /* 0x0000000402047981 */ /* 0x002ea4000c1e1b00 */
[----:B--2---:R-:W-:-:S07]  /*00d0*/  DMUL R4, R4, R6 ;  /* 0x0000000604047228 */ /* 0x004fce0000000000 */
[----:B------:R-:W-:Y:S01]  /*00e0*/  STG.E.64 desc[UR4][R2.64], R4 ;  /* 0x0000000402007986 */ /* 0x000fe2000c101b04 */
[----:B------:R-:W-:Y:S05]  /*00f0*/  EXIT ;  /* 0x000000000000794d */ /* 0x000fea0003800000 */
.L_x_32:
        /* <DEDUP_REMOVED lines=16> */
.L_x_37:


//--------------------- .text._Z27elementwise_subtract_kernelPdS_S_i --------------------------
	.section	.text._Z27elementwise_subtract_kernelPdS_S_i,"ax",@progbits
	.align	128
        .global         _Z27elementwise_subtract_kernelPdS_S_i
        .type           _Z27elementwise_subtract_kernelPdS_S_i,@function
        .size           _Z27elementwise_subtract_kernelPdS_S_i,(.L_x_38 - _Z27elementwise_subtract_kernelPdS_S_i)
        .other          _Z27elementwise_subtract_kernelPdS_S_i,@"STO_CUDA_ENTRY STV_DEFAULT"
_Z27elementwise_subtract_kernelPdS_S_i:
.text._Z27elementwise_subtract_kernelPdS_S_i:
        /* <DEDUP_REMOVED lines=10> */
[----:B------:R-:W2:Y:S08]  /*00a0*/  LDC.64 R4, c[0x0][0x390] ;  /* 0x0000e400ff047b82 */ /* 0x000eb00000000a00 */
[----:B------:R-:W3:Y:S01]  /*00b0*/  LDC.64 R8, c[0x0][0x380] ;  /* 0x0000e000ff087b82 */ /* 0x000ee20000000a00 */
[----:B0-----:R-:W-:-:S06]  /*00c0*/  IMAD.WIDE R2, R11, 0x8, R2 ;  /* 0x000000080b027825 */ /* 0x001fcc00078e0202 */
[----:B-1----:R-:W4:Y:S01]  /*00d0*/  LDG.E.64 R2, desc[UR4][R2.64] ;  /* 0x0000000402027981 */ /* 0x002f22000c1e1b00 */
[----:B--2---:R-:W-:-:S06]  /*00e0*/  IMAD.WIDE R4, R11, 0x8, R4 ;  /* 0x000000080b047825 */ /* 0x004fcc00078e0204 */
[----:B------:R-:W4:Y:S01]  /*00f0*/  LDG.E.64 R4, desc[UR4][R4.64] ;  /* 0x0000000404047981 */ /* 0x000f22000c1e1b00 */
[----:B---3--:R-:W-:Y:S01]  /*0100*/  IMAD.WIDE R8, R11, 0x8, R8 ;  /* 0x000000080b087825 */ /* 0x008fe200078e0208 */
[----:B----4-:R-:W-:-:S07]  /*0110*/  DADD R6, R2, -R4 ;  /* 0x0000000002067229 */ /* 0x010fce0000000804 */
[----:B------:R-:W-:Y:S01]  /*0120*/  STG.E.64 desc[UR4][R8.64], R6 ;  /* 0x0000000608007986 */ /* 0x000fe2000c101b04 */
[----:B------:R-:W-:Y:S05]  /*0130*/  EXIT ;  /* 0x000000000000794d */ /* 0x000fea0003800000 */
.L_x_33:
        /* <DEDUP_REMOVED lines=12> */
.L_x_38:


//--------------------- .text._Z22elementwise_add_kernelPdS_S_i --------------------------
	.section	.text._Z22elementwise_add_kernelPdS_S_i,"ax",@progbits
	.align	128
        .global         _Z22elementwise_add_kernelPdS_S_i
        .type           _Z22elementwise_add_kernelPdS_S_i,@function
        .size           _Z22elementwise_add_kernelPdS_S_i,(.L_x_39 - _Z22elementwise_add_kernelPdS_S_i)
        .other          _Z22elementwise_add_kernelPdS_S_i,@"STO_CUDA_ENTRY STV_DEFAULT"
_Z22elementwise_add_kernelPdS_S_i:
.text._Z22elementwise_add_kernelPdS_S_i:
        /* <DEDUP_REMOVED lines=17> */
[----:B----4-:R-:W-:-:S07]  /*0110*/  DADD R6, R2, R4 ;  /* 0x0000000002067229 */ /* 0x010fce0000000004 */
[----:B------:R-:W-:Y:S01]  /*0120*/  STG.E.64 desc[UR4][R8.64], R6 ;  /* 0x0000000608007986 */ /* 0x000fe2000c101b04 */
[----:B------:R-:W-:Y:S05]  /*0130*/  EXIT ;  /* 0x000000000000794d */ /* 0x000fea0003800000 */
.L_x_34:
        /* <DEDUP_REMOVED lines=12> */
.L_x_39:


//--------------------- .nv.global.init           --------------------------
	.section	.nv.global.init,"aw",@progbits
	.align	4
.nv.global.init:
	.type		mrg32k3aM1SubSeq,@object
	.size		mrg32k3aM1SubSeq,(mrg32k3aM2SubSeq - mrg32k3aM1SubSeq)
mrg32k3aM1SubSeq:
        /*0000*/ 	.byte	0x0b, 0xcc, 0xee, 0x04, 0x73, 0x29, 0x8b, 0x6f, 0xf6, 0x53, 0x03, 0xf6, 0x23, 0xf6, 0xea, 0xda
        /* <DEDUP_REMOVED lines=125> */
	.type		mrg32k3aM2SubSeq,@object
	.size		mrg32k3aM2SubSeq,(mrg32k3aM1 - mrg32k3aM2SubSeq)
mrg32k3aM2SubSeq:
        /* <DEDUP_REMOVED lines=126> */
	.type		mrg32k3aM1,@object
	.size		mrg32k3aM1,(mrg32k3aM1Seq - mrg32k3aM1)
mrg32k3aM1:
        /* <DEDUP_REMOVED lines=144> */
	.type		mrg32k3aM1Seq,@object
	.size		mrg32k3aM1Seq,(mrg32k3aM2 - mrg32k3aM1Seq)
mrg32k3aM1Seq:
        /* <DEDUP_REMOVED lines=144> */
	.type		mrg32k3aM2,@object
	.size		mrg32k3aM2,(mrg32k3aM2Seq - mrg32k3aM2)
mrg32k3aM2:
        /* <DEDUP_REMOVED lines=144> */
	.type		mrg32k3aM2Seq,@object
	.size		mrg32k3aM2Seq,(precalc_xorwow_matrix - mrg32k3aM2Seq)
mrg32k3aM2Seq:
        /* <DEDUP_REMOVED lines=144> */
	.type		precalc_xorwow_matrix,@object
	.size		precalc_xorwow_matrix,(precalc_xorwow_offset_matrix - precalc_xorwow_matrix)
precalc_xorwow_matrix:
        /* <DEDUP_REMOVED lines=6400> */
	.type		precalc_xorwow_offset_matrix,@object
	.size		precalc_xorwow_offset_matrix,(.L_1 - precalc_xorwow_offset_matrix)
precalc_xorwow_offset_matrix:
        /* <DEDUP_REMOVED lines=6400> */
.L_1:


//--------------------- .nv.shared.reserved.0     --------------------------
	.section	.nv.shared.reserved.0,"aw",@nobits
	.weak		__nv_reservedSMEM_offset_0_alias
	.size		__nv_reservedSMEM_offset_0_alias, 0, 64
	.other		__nv_reservedSMEM_offset_0_alias,@"STO_CUDA_RESERVED_SHARED STV_DEFAULT"
__nv_reservedSMEM_offset_0_alias:
	.zero		0
	.zero		64


//--------------------- .nv.constant0._Z19amp_denoiser_kernelPdS_S_S_iddi --------------------------
	.section	.nv.constant0._Z19amp_denoiser_kernelPdS_S_S_iddi,"a",@progbits
	.sectionflags	@""
	.align	4
.nv.constant0._Z19amp_denoiser_kernelPdS_S_S_iddi:
	.zero		956


//--------------------- .nv.constant0._Z19vector_scale_kernelPddi --------------------------
	.section	.nv.constant0._Z19vector_scale_kernelPddi,"a",@progbits
	.sectionflags	@""
	.align	4
.nv.constant0._Z19vector_scale_kernelPddi:
	.zero		916


//--------------------- .nv.constant0._Z27elementwise_subtract_kernelPdS_S_i --------------------------
	.section	.nv.constant0._Z27elementwise_subtract_kernelPdS_S_i,"a",@progbits
	.sectionflags	@""
	.align	4
.nv.constant0._Z27elementwise_subtract_kernelPdS_S_i:
	.zero		924


//--------------------- .nv.constant0._Z22elementwise_add_kernelPdS_S_i --------------------------
	.section	.nv.constant0._Z22elementwise_add_kernelPdS_S_i,"a",@progbits
	.sectionflags	@""
	.align	4
.nv.constant0._Z22elementwise_add_kernelPdS_S_i:
	.zero		924


//--------------------- SYMBOLS --------------------------

	.type		.nv.reservedSmem.offset0,@object
	.size		.nv.reservedSmem.offset0,0x4
